//
// Generated by NVIDIA NVVM Compiler
//
// Compiler Build ID: CL-36424714
// Cuda compilation tools, release 13.0, V13.0.88
// Based on NVVM 20.0.0
//

.version 9.0
.target sm_100
.address_size 64

	// .globl	_Z22addOneElementPerThreadPdS_S_i

.visible .entry _Z22addOneElementPerThreadPdS_S_i(
	.param .u64 .ptr .align 1 _Z22addOneElementPerThreadPdS_S_i_param_0,
	.param .u64 .ptr .align 1 _Z22addOneElementPerThreadPdS_S_i_param_1,
	.param .u64 .ptr .align 1 _Z22addOneElementPerThreadPdS_S_i_param_2,
	.param .u32 _Z22addOneElementPerThreadPdS_S_i_param_3
)
{
	.reg .pred 	%p<2>;
	.reg .b32 	%r<14>;
	.reg .b64 	%rd<11>;
	.reg .b64 	%fd<4>;

	ld.param.u64 	%rd1, [_Z22addOneElementPerThreadPdS_S_i_param_0];
	ld.param.u64 	%rd2, [_Z22addOneElementPerThreadPdS_S_i_param_1];
	ld.param.u64 	%rd3, [_Z22addOneElementPerThreadPdS_S_i_param_2];
	ld.param.u32 	%r2, [_Z22addOneElementPerThreadPdS_S_i_param_3];
	mov.u32 	%r4, %ctaid.x;
	mov.u32 	%r5, %ntid.x;
	mov.u32 	%r6, %tid.x;
	mad.lo.s32 	%r7, %r4, %r5, %r6;
	mov.u32 	%r8, %ctaid.y;
	mov.u32 	%r9, %ntid.y;
	mov.u32 	%r10, %tid.y;
	mad.lo.s32 	%r11, %r8, %r9, %r10;
	mad.lo.s32 	%r1, %r2, %r11, %r7;
	max.s32 	%r13, %r7, %r11;
	setp.ge.s32 	%p1, %r13, %r2;
	@%p1 bra 	$L__BB0_2;
	cvta.to.global.u64 	%rd4, %rd1;
	cvta.to.global.u64 	%rd5, %rd2;
	cvta.to.global.u64 	%rd6, %rd3;
	mul.wide.s32 	%rd7, %r1, 8;
	add.s64 	%rd8, %rd4, %rd7;
	ld.global.f64 	%fd1, [%rd8];
	add.s64 	%rd9, %rd5, %rd7;
	ld.global.f64 	%fd2, [%rd9];
	add.f64 	%fd3, %fd1, %fd2;
	add.s64 	%rd10, %rd6, %rd7;
	st.global.f64 	[%rd10], %fd3;
$L__BB0_2:
	ret;

}
	// .globl	_Z18addOneRowPerThreadPdS_S_i
.visible .entry _Z18addOneRowPerThreadPdS_S_i(
	.param .u64 .ptr .align 1 _Z18addOneRowPerThreadPdS_S_i_param_0,
	.param .u64 .ptr .align 1 _Z18addOneRowPerThreadPdS_S_i_param_1,
	.param .u64 .ptr .align 1 _Z18addOneRowPerThreadPdS_S_i_param_2,
	.param .u32 _Z18addOneRowPerThreadPdS_S_i_param_3
)
{
	.reg .pred 	%p<10>;
	.reg .b32 	%r<31>;
	.reg .b64 	%rd<56>;
	.reg .b64 	%fd<88>;

	ld.param.u64 	%rd22, [_Z18addOneRowPerThreadPdS_S_i_param_0];
	ld.param.u64 	%rd23, [_Z18addOneRowPerThreadPdS_S_i_param_1];
	ld.param.u64 	%rd24, [_Z18addOneRowPerThreadPdS_S_i_param_2];
	ld.param.u32 	%r18, [_Z18addOneRowPerThreadPdS_S_i_param_3];
	cvta.to.global.u64 	%rd1, %rd24;
	cvta.to.global.u64 	%rd2, %rd23;
	cvta.to.global.u64 	%rd3, %rd22;
	mov.u32 	%r19, %ctaid.y;
	mov.u32 	%r20, %ntid.y;
	mov.u32 	%r21, %tid.y;
	mad.lo.s32 	%r1, %r19, %r20, %r21;
	setp.ge.s32 	%p1, %r1, %r18;
	@%p1 bra 	$L__BB1_13;
	mul.lo.s32 	%r2, %r18, %r1;
	and.b32  	%r3, %r18, 15;
	setp.lt.u32 	%p2, %r18, 16;
	mov.b32 	%r28, 0;
	@%p2 bra 	$L__BB1_4;
	and.b32  	%r28, %r18, 2147483632;
	neg.s32 	%r26, %r28;
	mul.wide.u32 	%rd25, %r2, 8;
	add.s64 	%rd26, %rd25, 64;
	add.s64 	%rd52, %rd1, %rd26;
	add.s64 	%rd51, %rd2, %rd26;
	add.s64 	%rd50, %rd3, %rd26;
$L__BB1_3:
	.pragma "nounroll";
	ld.global.f64 	%fd1, [%rd50+-64];
	ld.global.f64 	%fd2, [%rd51+-64];
	add.f64 	%fd3, %fd1, %fd2;
	st.global.f64 	[%rd52+-64], %fd3;
	ld.global.f64 	%fd4, [%rd50+-56];
	ld.global.f64 	%fd5, [%rd51+-56];
	add.f64 	%fd6, %fd4, %fd5;
	st.global.f64 	[%rd52+-56], %fd6;
	ld.global.f64 	%fd7, [%rd50+-48];
	ld.global.f64 	%fd8, [%rd51+-48];
	add.f64 	%fd9, %fd7, %fd8;
	st.global.f64 	[%rd52+-48], %fd9;
	ld.global.f64 	%fd10, [%rd50+-40];
	ld.global.f64 	%fd11, [%rd51+-40];
	add.f64 	%fd12, %fd10, %fd11;
	st.global.f64 	[%rd52+-40], %fd12;
	ld.global.f64 	%fd13, [%rd50+-32];
	ld.global.f64 	%fd14, [%rd51+-32];
	add.f64 	%fd15, %fd13, %fd14;
	st.global.f64 	[%rd52+-32], %fd15;
	ld.global.f64 	%fd16, [%rd50+-24];
	ld.global.f64 	%fd17, [%rd51+-24];
	add.f64 	%fd18, %fd16, %fd17;
	st.global.f64 	[%rd52+-24], %fd18;
	ld.global.f64 	%fd19, [%rd50+-16];
	ld.global.f64 	%fd20, [%rd51+-16];
	add.f64 	%fd21, %fd19, %fd20;
	st.global.f64 	[%rd52+-16], %fd21;
	ld.global.f64 	%fd22, [%rd50+-8];
	ld.global.f64 	%fd23, [%rd51+-8];
	add.f64 	%fd24, %fd22, %fd23;
	st.global.f64 	[%rd52+-8], %fd24;
	ld.global.f64 	%fd25, [%rd50];
	ld.global.f64 	%fd26, [%rd51];
	add.f64 	%fd27, %fd25, %fd26;
	st.global.f64 	[%rd52], %fd27;
	ld.global.f64 	%fd28, [%rd50+8];
	ld.global.f64 	%fd29, [%rd51+8];
	add.f64 	%fd30, %fd28, %fd29;
	st.global.f64 	[%rd52+8], %fd30;
	ld.global.f64 	%fd31, [%rd50+16];
	ld.global.f64 	%fd32, [%rd51+16];
	add.f64 	%fd33, %fd31, %fd32;
	st.global.f64 	[%rd52+16], %fd33;
	ld.global.f64 	%fd34, [%rd50+24];
	ld.global.f64 	%fd35, [%rd51+24];
	add.f64 	%fd36, %fd34, %fd35;
	st.global.f64 	[%rd52+24], %fd36;
	ld.global.f64 	%fd37, [%rd50+32];
	ld.global.f64 	%fd38, [%rd51+32];
	add.f64 	%fd39, %fd37, %fd38;
	st.global.f64 	[%rd52+32], %fd39;
	ld.global.f64 	%fd40, [%rd50+40];
	ld.global.f64 	%fd41, [%rd51+40];
	add.f64 	%fd42, %fd40, %fd41;
	st.global.f64 	[%rd52+40], %fd42;
	ld.global.f64 	%fd43, [%rd50+48];
	ld.global.f64 	%fd44, [%rd51+48];
	add.f64 	%fd45, %fd43, %fd44;
	st.global.f64 	[%rd52+48], %fd45;
	ld.global.f64 	%fd46, [%rd50+56];
	ld.global.f64 	%fd47, [%rd51+56];
	add.f64 	%fd48, %fd46, %fd47;
	st.global.f64 	[%rd52+56], %fd48;
	add.s32 	%r26, %r26, 16;
	add.s64 	%rd52, %rd52, 128;
	add.s64 	%rd51, %rd51, 128;
	add.s64 	%rd50, %rd50, 128;
	setp.ne.s32 	%p3, %r26, 0;
	@%p3 bra 	$L__BB1_3;
$L__BB1_4:
	setp.eq.s32 	%p4, %r3, 0;
	@%p4 bra 	$L__BB1_13;
	and.b32  	%r9, %r18, 7;
	setp.lt.u32 	%p5, %r3, 8;
	@%p5 bra 	$L__BB1_7;
	add.s32 	%r23, %r28, %r2;
	mul.wide.u32 	%rd27, %r23, 8;
	add.s64 	%rd28, %rd3, %rd27;
	ld.global.f64 	%fd49, [%rd28];
	add.s64 	%rd29, %rd2, %rd27;
	ld.global.f64 	%fd50, [%rd29];
	add.f64 	%fd51, %fd49, %fd50;
	add.s64 	%rd30, %rd1, %rd27;
	st.global.f64 	[%rd30], %fd51;
	cvt.u64.u32 	%rd31, %r2;
	cvt.u64.u32 	%rd32, %r28;
	add.s64 	%rd33, %rd32, %rd31;
	shl.b64 	%rd34, %rd33, 3;
	add.s64 	%rd35, %rd3, %rd34;
	ld.global.f64 	%fd52, [%rd35+8];
	add.s64 	%rd36, %rd2, %rd34;
	ld.global.f64 	%fd53, [%rd36+8];
	add.f64 	%fd54, %fd52, %fd53;
	add.s64 	%rd37, %rd1, %rd34;
	st.global.f64 	[%rd37+8], %fd54;
	ld.global.f64 	%fd55, [%rd35+16];
	ld.global.f64 	%fd56, [%rd36+16];
	add.f64 	%fd57, %fd55, %fd56;
	st.global.f64 	[%rd37+16], %fd57;
	ld.global.f64 	%fd58, [%rd35+24];
	ld.global.f64 	%fd59, [%rd36+24];
	add.f64 	%fd60, %fd58, %fd59;
	st.global.f64 	[%rd37+24], %fd60;
	ld.global.f64 	%fd61, [%rd35+32];
	ld.global.f64 	%fd62, [%rd36+32];
	add.f64 	%fd63, %fd61, %fd62;
	st.global.f64 	[%rd37+32], %fd63;
	ld.global.f64 	%fd64, [%rd35+40];
	ld.global.f64 	%fd65, [%rd36+40];
	add.f64 	%fd66, %fd64, %fd65;
	st.global.f64 	[%rd37+40], %fd66;
	ld.global.f64 	%fd67, [%rd35+48];
	ld.global.f64 	%fd68, [%rd36+48];
	add.f64 	%fd69, %fd67, %fd68;
	st.global.f64 	[%rd37+48], %fd69;
	ld.global.f64 	%fd70, [%rd35+56];
	ld.global.f64 	%fd71, [%rd36+56];
	add.f64 	%fd72, %fd70, %fd71;
	st.global.f64 	[%rd37+56], %fd72;
	add.s32 	%r28, %r28, 8;
$L__BB1_7:
	setp.eq.s32 	%p6, %r9, 0;
	@%p6 bra 	$L__BB1_13;
	and.b32  	%r12, %r18, 3;
	setp.lt.u32 	%p7, %r9, 4;
	@%p7 bra 	$L__BB1_10;
	add.s32 	%r24, %r28, %r2;
	mul.wide.u32 	%rd38, %r24, 8;
	add.s64 	%rd39, %rd3, %rd38;
	ld.global.f64 	%fd73, [%rd39];
	add.s64 	%rd40, %rd2, %rd38;
	ld.global.f64 	%fd74, [%rd40];
	add.f64 	%fd75, %fd73, %fd74;
	add.s64 	%rd41, %rd1, %rd38;
	st.global.f64 	[%rd41], %fd75;
	cvt.u64.u32 	%rd42, %r2;
	cvt.u64.u32 	%rd43, %r28;
	add.s64 	%rd44, %rd43, %rd42;
	shl.b64 	%rd45, %rd44, 3;
	add.s64 	%rd46, %rd3, %rd45;
	ld.global.f64 	%fd76, [%rd46+8];
	add.s64 	%rd47, %rd2, %rd45;
	ld.global.f64 	%fd77, [%rd47+8];
	add.f64 	%fd78, %fd76, %fd77;
	add.s64 	%rd48, %rd1, %rd45;
	st.global.f64 	[%rd48+8], %fd78;
	ld.global.f64 	%fd79, [%rd46+16];
	ld.global.f64 	%fd80, [%rd47+16];
	add.f64 	%fd81, %fd79, %fd80;
	st.global.f64 	[%rd48+16], %fd81;
	ld.global.f64 	%fd82, [%rd46+24];
	ld.global.f64 	%fd83, [%rd47+24];
	add.f64 	%fd84, %fd82, %fd83;
	st.global.f64 	[%rd48+24], %fd84;
	add.s32 	%r28, %r28, 4;
$L__BB1_10:
	setp.eq.s32 	%p8, %r12, 0;
	@%p8 bra 	$L__BB1_13;
	add.s32 	%r25, %r28, %r2;
	mul.wide.u32 	%rd49, %r25, 8;
	add.s64 	%rd55, %rd1, %rd49;
	add.s64 	%rd54, %rd2, %rd49;
	add.s64 	%rd53, %rd3, %rd49;
	neg.s32 	%r30, %r12;
$L__BB1_12:
	.pragma "nounroll";
	ld.global.f64 	%fd85, [%rd53];
	ld.global.f64 	%fd86, [%rd54];
	add.f64 	%fd87, %fd85, %fd86;
	st.global.f64 	[%rd55], %fd87;
	add.s64 	%rd55, %rd55, 8;
	add.s64 	%rd54, %rd54, 8;
	add.s64 	%rd53, %rd53, 8;
	add.s32 	%r30, %r30, 1;
	setp.ne.s32 	%p9, %r30, 0;
	@%p9 bra 	$L__BB1_12;
$L__BB1_13:
	ret;

}
	// .globl	_Z21addOneColumnPerThreadPdS_S_i
.visible .entry _Z21addOneColumnPerThreadPdS_S_i(
	.param .u64 .ptr .align 1 _Z21addOneColumnPerThreadPdS_S_i_param_0,
	.param .u64 .ptr .align 1 _Z21addOneColumnPerThreadPdS_S_i_param_1,
	.param .u64 .ptr .align 1 _Z21addOneColumnPerThreadPdS_S_i_param_2,
	.param .u32 _Z21addOneColumnPerThreadPdS_S_i_param_3
)
{
	.reg .pred 	%p<12>;
	.reg .b32 	%r<38>;
	.reg .b64 	%rd<101>;
	.reg .b64 	%fd<88>;

	ld.param.u64 	%rd4, [_Z21addOneColumnPerThreadPdS_S_i_param_0];
	ld.param.u64 	%rd5, [_Z21addOneColumnPerThreadPdS_S_i_param_1];
	ld.param.u64 	%rd6, [_Z21addOneColumnPerThreadPdS_S_i_param_2];
	ld.param.u32 	%r23, [_Z21addOneColumnPerThreadPdS_S_i_param_3];
	cvta.to.global.u64 	%rd1, %rd6;
	cvta.to.global.u64 	%rd2, %rd5;
	cvta.to.global.u64 	%rd3, %rd4;
	mov.u32 	%r24, %ctaid.x;
	mov.u32 	%r25, %ntid.x;
	mov.u32 	%r26, %tid.x;
	mad.lo.s32 	%r1, %r24, %r25, %r26;
	setp.ge.s32 	%p1, %r1, %r23;
	setp.lt.s32 	%p2, %r23, 1;
	or.pred  	%p3, %p1, %p2;
	@%p3 bra 	$L__BB2_13;
	add.s32 	%r28, %r23, -1;
	and.b32  	%r2, %r23, 15;
	setp.lt.u32 	%p4, %r28, 15;
	mov.b32 	%r34, 0;
	@%p4 bra 	$L__BB2_4;
	and.b32  	%r34, %r23, 2147483632;
	neg.s32 	%r32, %r34;
	shl.b32 	%r5, %r23, 4;
	mul.wide.u32 	%rd11, %r23, 8;
	mov.u32 	%r31, %r1;
$L__BB2_3:
	.pragma "nounroll";
	mul.wide.s32 	%rd7, %r31, 8;
	add.s64 	%rd8, %rd3, %rd7;
	ld.global.f64 	%fd1, [%rd8];
	add.s64 	%rd9, %rd2, %rd7;
	ld.global.f64 	%fd2, [%rd9];
	add.f64 	%fd3, %fd1, %fd2;
	add.s64 	%rd10, %rd1, %rd7;
	st.global.f64 	[%rd10], %fd3;
	add.s64 	%rd12, %rd8, %rd11;
	ld.global.f64 	%fd4, [%rd12];
	add.s64 	%rd13, %rd9, %rd11;
	ld.global.f64 	%fd5, [%rd13];
	add.f64 	%fd6, %fd4, %fd5;
	add.s64 	%rd14, %rd10, %rd11;
	st.global.f64 	[%rd14], %fd6;
	add.s64 	%rd15, %rd12, %rd11;
	ld.global.f64 	%fd7, [%rd15];
	add.s64 	%rd16, %rd13, %rd11;
	ld.global.f64 	%fd8, [%rd16];
	add.f64 	%fd9, %fd7, %fd8;
	add.s64 	%rd17, %rd14, %rd11;
	st.global.f64 	[%rd17], %fd9;
	add.s64 	%rd18, %rd15, %rd11;
	ld.global.f64 	%fd10, [%rd18];
	add.s64 	%rd19, %rd16, %rd11;
	ld.global.f64 	%fd11, [%rd19];
	add.f64 	%fd12, %fd10, %fd11;
	add.s64 	%rd20, %rd17, %rd11;
	st.global.f64 	[%rd20], %fd12;
	add.s64 	%rd21, %rd18, %rd11;
	ld.global.f64 	%fd13, [%rd21];
	add.s64 	%rd22, %rd19, %rd11;
	ld.global.f64 	%fd14, [%rd22];
	add.f64 	%fd15, %fd13, %fd14;
	add.s64 	%rd23, %rd20, %rd11;
	st.global.f64 	[%rd23], %fd15;
	add.s64 	%rd24, %rd21, %rd11;
	ld.global.f64 	%fd16, [%rd24];
	add.s64 	%rd25, %rd22, %rd11;
	ld.global.f64 	%fd17, [%rd25];
	add.f64 	%fd18, %fd16, %fd17;
	add.s64 	%rd26, %rd23, %rd11;
	st.global.f64 	[%rd26], %fd18;
	add.s64 	%rd27, %rd24, %rd11;
	ld.global.f64 	%fd19, [%rd27];
	add.s64 	%rd28, %rd25, %rd11;
	ld.global.f64 	%fd20, [%rd28];
	add.f64 	%fd21, %fd19, %fd20;
	add.s64 	%rd29, %rd26, %rd11;
	st.global.f64 	[%rd29], %fd21;
	add.s64 	%rd30, %rd27, %rd11;
	ld.global.f64 	%fd22, [%rd30];
	add.s64 	%rd31, %rd28, %rd11;
	ld.global.f64 	%fd23, [%rd31];
	add.f64 	%fd24, %fd22, %fd23;
	add.s64 	%rd32, %rd29, %rd11;
	st.global.f64 	[%rd32], %fd24;
	add.s64 	%rd33, %rd30, %rd11;
	ld.global.f64 	%fd25, [%rd33];
	add.s64 	%rd34, %rd31, %rd11;
	ld.global.f64 	%fd26, [%rd34];
	add.f64 	%fd27, %fd25, %fd26;
	add.s64 	%rd35, %rd32, %rd11;
	st.global.f64 	[%rd35], %fd27;
	add.s64 	%rd36, %rd33, %rd11;
	ld.global.f64 	%fd28, [%rd36];
	add.s64 	%rd37, %rd34, %rd11;
	ld.global.f64 	%fd29, [%rd37];
	add.f64 	%fd30, %fd28, %fd29;
	add.s64 	%rd38, %rd35, %rd11;
	st.global.f64 	[%rd38], %fd30;
	add.s64 	%rd39, %rd36, %rd11;
	ld.global.f64 	%fd31, [%rd39];
	add.s64 	%rd40, %rd37, %rd11;
	ld.global.f64 	%fd32, [%rd40];
	add.f64 	%fd33, %fd31, %fd32;
	add.s64 	%rd41, %rd38, %rd11;
	st.global.f64 	[%rd41], %fd33;
	add.s64 	%rd42, %rd39, %rd11;
	ld.global.f64 	%fd34, [%rd42];
	add.s64 	%rd43, %rd40, %rd11;
	ld.global.f64 	%fd35, [%rd43];
	add.f64 	%fd36, %fd34, %fd35;
	add.s64 	%rd44, %rd41, %rd11;
	st.global.f64 	[%rd44], %fd36;
	add.s64 	%rd45, %rd42, %rd11;
	ld.global.f64 	%fd37, [%rd45];
	add.s64 	%rd46, %rd43, %rd11;
	ld.global.f64 	%fd38, [%rd46];
	add.f64 	%fd39, %fd37, %fd38;
	add.s64 	%rd47, %rd44, %rd11;
	st.global.f64 	[%rd47], %fd39;
	add.s64 	%rd48, %rd45, %rd11;
	ld.global.f64 	%fd40, [%rd48];
	add.s64 	%rd49, %rd46, %rd11;
	ld.global.f64 	%fd41, [%rd49];
	add.f64 	%fd42, %fd40, %fd41;
	add.s64 	%rd50, %rd47, %rd11;
	st.global.f64 	[%rd50], %fd42;
	add.s64 	%rd51, %rd48, %rd11;
	ld.global.f64 	%fd43, [%rd51];
	add.s64 	%rd52, %rd49, %rd11;
	ld.global.f64 	%fd44, [%rd52];
	add.f64 	%fd45, %fd43, %fd44;
	add.s64 	%rd53, %rd50, %rd11;
	st.global.f64 	[%rd53], %fd45;
	add.s64 	%rd54, %rd51, %rd11;
	ld.global.f64 	%fd46, [%rd54];
	add.s64 	%rd55, %rd52, %rd11;
	ld.global.f64 	%fd47, [%rd55];
	add.f64 	%fd48, %fd46, %fd47;
	add.s64 	%rd56, %rd53, %rd11;
	st.global.f64 	[%rd56], %fd48;
	add.s32 	%r32, %r32, 16;
	add.s32 	%r31, %r31, %r5;
	setp.ne.s32 	%p5, %r32, 0;
	@%p5 bra 	$L__BB2_3;
$L__BB2_4:
	setp.eq.s32 	%p6, %r2, 0;
	@%p6 bra 	$L__BB2_13;
	and.b32  	%r11, %r23, 7;
	setp.lt.u32 	%p7, %r2, 8;
	@%p7 bra 	$L__BB2_7;
	mad.lo.s32 	%r29, %r34, %r23, %r1;
	mul.wide.s32 	%rd57, %r29, 8;
	add.s64 	%rd58, %rd3, %rd57;
	ld.global.f64 	%fd49, [%rd58];
	add.s64 	%rd59, %rd2, %rd57;
	ld.global.f64 	%fd50, [%rd59];
	add.f64 	%fd51, %fd49, %fd50;
	add.s64 	%rd60, %rd1, %rd57;
	st.global.f64 	[%rd60], %fd51;
	mul.wide.u32 	%rd61, %r23, 8;
	add.s64 	%rd62, %rd58, %rd61;
	ld.global.f64 	%fd52, [%rd62];
	add.s64 	%rd63, %rd59, %rd61;
	ld.global.f64 	%fd53, [%rd63];
	add.f64 	%fd54, %fd52, %fd53;
	add.s64 	%rd64, %rd60, %rd61;
	st.global.f64 	[%rd64], %fd54;
	add.s64 	%rd65, %rd62, %rd61;
	ld.global.f64 	%fd55, [%rd65];
	add.s64 	%rd66, %rd63, %rd61;
	ld.global.f64 	%fd56, [%rd66];
	add.f64 	%fd57, %fd55, %fd56;
	add.s64 	%rd67, %rd64, %rd61;
	st.global.f64 	[%rd67], %fd57;
	add.s64 	%rd68, %rd65, %rd61;
	ld.global.f64 	%fd58, [%rd68];
	add.s64 	%rd69, %rd66, %rd61;
	ld.global.f64 	%fd59, [%rd69];
	add.f64 	%fd60, %fd58, %fd59;
	add.s64 	%rd70, %rd67, %rd61;
	st.global.f64 	[%rd70], %fd60;
	add.s64 	%rd71, %rd68, %rd61;
	ld.global.f64 	%fd61, [%rd71];
	add.s64 	%rd72, %rd69, %rd61;
	ld.global.f64 	%fd62, [%rd72];
	add.f64 	%fd63, %fd61, %fd62;
	add.s64 	%rd73, %rd70, %rd61;
	st.global.f64 	[%rd73], %fd63;
	add.s64 	%rd74, %rd71, %rd61;
	ld.global.f64 	%fd64, [%rd74];
	add.s64 	%rd75, %rd72, %rd61;
	ld.global.f64 	%fd65, [%rd75];
	add.f64 	%fd66, %fd64, %fd65;
	add.s64 	%rd76, %rd73, %rd61;
	st.global.f64 	[%rd76], %fd66;
	add.s64 	%rd77, %rd74, %rd61;
	ld.global.f64 	%fd67, [%rd77];
	add.s64 	%rd78, %rd75, %rd61;
	ld.global.f64 	%fd68, [%rd78];
	add.f64 	%fd69, %fd67, %fd68;
	add.s64 	%rd79, %rd76, %rd61;
	st.global.f64 	[%rd79], %fd69;
	add.s64 	%rd80, %rd77, %rd61;
	ld.global.f64 	%fd70, [%rd80];
	add.s64 	%rd81, %rd78, %rd61;
	ld.global.f64 	%fd71, [%rd81];
	add.f64 	%fd72, %fd70, %fd71;
	add.s64 	%rd82, %rd79, %rd61;
	st.global.f64 	[%rd82], %fd72;
	add.s32 	%r34, %r34, 8;
$L__BB2_7:
	setp.eq.s32 	%p8, %r11, 0;
	@%p8 bra 	$L__BB2_13;
	and.b32  	%r14, %r23, 3;
	setp.lt.u32 	%p9, %r11, 4;
	@%p9 bra 	$L__BB2_10;
	mad.lo.s32 	%r30, %r34, %r23, %r1;
	mul.wide.s32 	%rd83, %r30, 8;
	add.s64 	%rd84, %rd3, %rd83;
	ld.global.f64 	%fd73, [%rd84];
	add.s64 	%rd85, %rd2, %rd83;
	ld.global.f64 	%fd74, [%rd85];
	add.f64 	%fd75, %fd73, %fd74;
	add.s64 	%rd86, %rd1, %rd83;
	st.global.f64 	[%rd86], %fd75;
	mul.wide.u32 	%rd87, %r23, 8;
	add.s64 	%rd88, %rd84, %rd87;
	ld.global.f64 	%fd76, [%rd88];
	add.s64 	%rd89, %rd85, %rd87;
	ld.global.f64 	%fd77, [%rd89];
	add.f64 	%fd78, %fd76, %fd77;
	add.s64 	%rd90, %rd86, %rd87;
	st.global.f64 	[%rd90], %fd78;
	add.s64 	%rd91, %rd88, %rd87;
	ld.global.f64 	%fd79, [%rd91];
	add.s64 	%rd92, %rd89, %rd87;
	ld.global.f64 	%fd80, [%rd92];
	add.f64 	%fd81, %fd79, %fd80;
	add.s64 	%rd93, %rd90, %rd87;
	st.global.f64 	[%rd93], %fd81;
	add.s64 	%rd94, %rd91, %rd87;
	ld.global.f64 	%fd82, [%rd94];
	add.s64 	%rd95, %rd92, %rd87;
	ld.global.f64 	%fd83, [%rd95];
	add.f64 	%fd84, %fd82, %fd83;
	add.s64 	%rd96, %rd93, %rd87;
	st.global.f64 	[%rd96], %fd84;
	add.s32 	%r34, %r34, 4;
$L__BB2_10:
	setp.eq.s32 	%p10, %r14, 0;
	@%p10 bra 	$L__BB2_13;
	mad.lo.s32 	%r37, %r34, %r23, %r1;
	neg.s32 	%r36, %r14;
$L__BB2_12:
	.pragma "nounroll";
	mul.wide.s32 	%rd97, %r37, 8;
	add.s64 	%rd98, %rd1, %rd97;
	add.s64 	%rd99, %rd2, %rd97;
	add.s64 	%rd100, %rd3, %rd97;
	ld.global.f64 	%fd85, [%rd100];
	ld.global.f64 	%fd86, [%rd99];
	add.f64 	%fd87, %fd85, %fd86;
	st.global.f64 	[%rd98], %fd87;
	add.s32 	%r37, %r37, %r23;
	add.s32 	%r36, %r36, 1;
	setp.ne.s32 	%p11, %r36, 0;
	@%p11 bra 	$L__BB2_12;
$L__BB2_13:
	ret;

}


// ===== COMPILED SASS (sm_100) =====

	.target	sm_100

	.elftype	@"ET_EXEC"


//--------------------- .note.nv.tkinfo           --------------------------
	.section	.note.nv.tkinfo,"",@"SHT_NOTE"
	.sectionflags	@"SHF_NOTE_NV_TKINFO"
	.tkinfo
        /*0018*/ 	.word	0x00000002
        /*0030*/ 	.string	""
        /*0030*/ 	.string	"ptxas"
        /*0030*/ 	.string	"Cuda compilation tools, release 13.0, V13.0.88"
        /*0030*/ 	.string	"Build cuda_13.0.r13.0/compiler.36424714_0"
        /*0030*/ 	.string	"-arch sm_100 -m 64 "



//--------------------- .note.nv.cuinfo           --------------------------
	.section	.note.nv.cuinfo,"",@"SHT_NOTE"
	.sectionflags	@"SHF_NOTE_NV_CUINFO"
        /*0018*/ 	.short	0x0002
        /*001a*/ 	.short	0x0064
        /*001c*/ 	.short	0x0082
	.zero		2


//--------------------- .nv.info                  --------------------------
	.section	.nv.info,"",@"SHT_CUDA_INFO"
	.align	4


	//----- nvinfo : EIATTR_REGCOUNT
	.align		4
        /*0000*/ 	.byte	0x04, 0x2f
        /*0002*/ 	.short	(.L_1 - .L_0)
	.align		4
.L_0:
        /*0004*/ 	.word	index@(_Z22addOneElementPerThreadPdS_S_i)
        /*0008*/ 	.word	0x0000000e


	//----- nvinfo : EIATTR_FRAME_SIZE
	.align		4
.L_1:
        /*000c*/ 	.byte	0x04, 0x11
        /*000e*/ 	.short	(.L_3 - .L_2)
	.align		4
.L_2:
        /*0010*/ 	.word	index@(_Z22addOneElementPerThreadPdS_S_i)
        /*0014*/ 	.word	0x00000000


	//----- nvinfo : EIATTR_REGCOUNT
	.align		4
.L_3:
        /*0018*/ 	.byte	0x04, 0x2f
        /*001a*/ 	.short	(.L_5 - .L_4)
	.align		4
.L_4:
        /*001c*/ 	.word	index@(_Z18addOneRowPerThreadPdS_S_i)
        /*0020*/ 	.word	0x00000014


	//----- nvinfo : EIATTR_FRAME_SIZE
	.align		4
.L_5:
        /*0024*/ 	.byte	0x04, 0x11
        /*0026*/ 	.short	(.L_7 - .L_6)
	.align		4
.L_6:
        /*0028*/ 	.word	index@(_Z18addOneRowPerThreadPdS_S_i)
        /*002c*/ 	.word	0x00000000


	//----- nvinfo : EIATTR_REGCOUNT
	.align		4
.L_7:
        /*0030*/ 	.byte	0x04, 0x2f
        /*0032*/ 	.short	(.L_9 - .L_8)
	.align		4
.L_8:
        /*0034*/ 	.word	index@(_Z21addOneColumnPerThreadPdS_S_i)
        /*0038*/ 	.word	0x0000001e


	//----- nvinfo : EIATTR_FRAME_SIZE
	.align		4
.L_9:
        /*003c*/ 	.byte	0x04, 0x11
        /*003e*/ 	.short	(.L_11 - .L_10)
	.align		4
.L_10:
        /*0040*/ 	.word	index@(_Z21addOneColumnPerThreadPdS_S_i)
        /*0044*/ 	.word	0x00000000


	//----- nvinfo : EIATTR_MIN_STACK_SIZE
	.align		4
.L_11:
        /*0048*/ 	.byte	0x04, 0x12
        /*004a*/ 	.short	(.L_13 - .L_12)
	.align		4
.L_12:
        /*004c*/ 	.word	index@(_Z21addOneColumnPerThreadPdS_S_i)
        /*0050*/ 	.word	0x00000000


	//----- nvinfo : EIATTR_MIN_STACK_SIZE
	.align		4
.L_13:
        /*0054*/ 	.byte	0x04, 0x12
        /*0056*/ 	.short	(.L_15 - .L_14)
	.align		4
.L_14:
        /*0058*/ 	.word	index@(_Z18addOneRowPerThreadPdS_S_i)
        /*005c*/ 	.word	0x00000000


	//----- nvinfo : EIATTR_MIN_STACK_SIZE
	.align		4
.L_15:
        /*0060*/ 	.byte	0x04, 0x12
        /*0062*/ 	.short	(.L_17 - .L_16)
	.align		4
.L_16:
        /*0064*/ 	.word	index@(_Z22addOneElementPerThreadPdS_S_i)
        /*0068*/ 	.word	0x00000000
.L_17:


//--------------------- .nv.compat                --------------------------
	.section	.nv.compat,"",@"SHT_CUDA_COMPAT_INFO"
	.align	4
        /*0000*/ 	.byte	0x02, 0x09, 0x00, 0x00, 0x02, 0x02, 0x01, 0x00, 0x02, 0x05, 0x05, 0x00, 0x03, 0x07, 0x01, 0x01
        /*0010*/ 	.byte	0x02, 0x03, 0x00, 0x00, 0x02, 0x06, 0x01, 0x00, 0x04, 0x0b, 0x08, 0x00, 0x01, 0x00, 0x00, 0x00
        /*0020*/ 	.byte	0x00, 0x00, 0x00, 0x00


//--------------------- .nv.info._Z21addOneColumnPerThreadPdS_S_i --------------------------
	.section	.nv.info._Z21addOneColumnPerThreadPdS_S_i,"",@"SHT_CUDA_INFO"
	.sectionflags	@""
	.align	4


	//----- nvinfo : EIATTR_CUDA_API_VERSION
	.align		4
        /*0000*/ 	.byte	0x04, 0x37
        /*0002*/ 	.short	(.L_19 - .L_18)
.L_18:
        /*0004*/ 	.word	0x00000082


	//----- nvinfo : EIATTR_KPARAM_INFO
	.align		4
.L_19:
        /*0008*/ 	.byte	0x04, 0x17
        /*000a*/ 	.short	(.L_21 - .L_20)
.L_20:
        /*000c*/ 	.word	0x00000000
        /*0010*/ 	.short	0x0003
        /*0012*/ 	.short	0x0018
        /*0014*/ 	.byte	0x00, 0xf0, 0x11, 0x00


	//----- nvinfo : EIATTR_KPARAM_INFO
	.align		4
.L_21:
        /*0018*/ 	.byte	0x04, 0x17
        /*001a*/ 	.short	(.L_23 - .L_22)
.L_22:
        /*001c*/ 	.word	0x00000000
        /*0020*/ 	.short	0x0002
        /*0022*/ 	.short	0x0010
        /*0024*/ 	.byte	0x00, 0xf5, 0x21, 0x00


	//----- nvinfo : EIATTR_KPARAM_INFO
	.align		4
.L_23:
        /*0028*/ 	.byte	0x04, 0x17
        /*002a*/ 	.short	(.L_25 - .L_24)
.L_24:
        /*002c*/ 	.word	0x00000000
        /*0030*/ 	.short	0x0001
        /*0032*/ 	.short	0x0008
        /*0034*/ 	.byte	0x00, 0xf5, 0x21, 0x00


	//----- nvinfo : EIATTR_KPARAM_INFO
	.align		4
.L_25:
        /*0038*/ 	.byte	0x04, 0x17
        /*003a*/ 	.short	(.L_27 - .L_26)
.L_26:
        /*003c*/ 	.word	0x00000000
        /*0040*/ 	.short	0x0000
        /*0042*/ 	.short	0x0000
        /*0044*/ 	.byte	0x00, 0xf5, 0x21, 0x00


	//----- nvinfo : EIATTR_SPARSE_MMA_MASK
	.align		4
.L_27:
        /*0048*/ 	.byte	0x03, 0x50
        /*004a*/ 	.short	0x0000


	//----- nvinfo : EIATTR_MAXREG_COUNT
	.align		4
        /*004c*/ 	.byte	0x03, 0x1b
        /*004e*/ 	.short	0x00ff


	//----- nvinfo : EIATTR_MERCURY_ISA_VERSION
	.align		4
        /*0050*/ 	.byte	0x03, 0x5f
        /*0052*/ 	.short	0x0101


	//----- nvinfo : EIATTR_VRC_CTA_INIT_COUNT
	.align		4
        /*0054*/ 	.byte	0x02, 0x4a
	.zero		1
	.zero		1


	//----- nvinfo : EIATTR_EXIT_INSTR_OFFSETS
	.align		4
        /*0058*/ 	.byte	0x04, 0x1c
        /*005a*/ 	.short	(.L_29 - .L_28)


	//   ....[0]....
.L_28:
        /*005c*/ 	.word	0x00000080


	//   ....[1]....
        /*0060*/ 	.word	0x000008a0


	//   ....[2]....
        /*0064*/ 	.word	0x00000cc0


	//   ....[3]....
        /*0068*/ 	.word	0x00000f20


	//   ....[4]....
        /*006c*/ 	.word	0x00001030


	//----- nvinfo : EIATTR_CBANK_PARAM_SIZE
	.align		4
.L_29:
        /*0070*/ 	.byte	0x03, 0x19
        /*0072*/ 	.short	0x001c


	//----- nvinfo : EIATTR_PARAM_CBANK
	.align		4
        /*0074*/ 	.byte	0x04, 0x0a
        /*0076*/ 	.short	(.L_31 - .L_30)
	.align		4
.L_30:
        /*0078*/ 	.word	index@(.nv.constant0._Z21addOneColumnPerThreadPdS_S_i)
        /*007c*/ 	.short	0x0380
        /*007e*/ 	.short	0x001c


	//----- nvinfo : EIATTR_SW_WAR
	.align		4
.L_31:
        /*0080*/ 	.byte	0x04, 0x36
        /*0082*/ 	.short	(.L_33 - .L_32)
.L_32:
        /*0084*/ 	.word	0x00000008
.L_33:


//--------------------- .nv.info._Z18addOneRowPerThreadPdS_S_i --------------------------
	.section	.nv.info._Z18addOneRowPerThreadPdS_S_i,"",@"SHT_CUDA_INFO"
	.sectionflags	@""
	.align	4


	//----- nvinfo : EIATTR_CUDA_API_VERSION
	.align		4
        /*0000*/ 	.byte	0x04, 0x37
        /*0002*/ 	.short	(.L_35 - .L_34)
.L_34:
        /*0004*/ 	.word	0x00000082


	//----- nvinfo : EIATTR_KPARAM_INFO
	.align		4
.L_35:
        /*0008*/ 	.byte	0x04, 0x17
        /*000a*/ 	.short	(.L_37 - .L_36)
.L_36:
        /*000c*/ 	.word	0x00000000
        /*0010*/ 	.short	0x0003
        /*0012*/ 	.short	0x0018
        /*0014*/ 	.byte	0x00, 0xf0, 0x11, 0x00


	//----- nvinfo : EIATTR_KPARAM_INFO
	.align		4
.L_37:
        /*0018*/ 	.byte	0x04, 0x17
        /*001a*/ 	.short	(.L_39 - .L_38)
.L_38:
        /*001c*/ 	.word	0x00000000
        /*0020*/ 	.short	0x0002
        /*0022*/ 	.short	0x0010
        /*0024*/ 	.byte	0x00, 0xf5, 0x21, 0x00


	//----- nvinfo : EIATTR_KPARAM_INFO
	.align		4
.L_39:
        /*0028*/ 	.byte	0x04, 0x17
        /*002a*/ 	.short	(.L_41 - .L_40)
.L_40:
        /*002c*/ 	.word	0x00000000
        /*0030*/ 	.short	0x0001
        /*0032*/ 	.short	0x0008
        /*0034*/ 	.byte	0x00, 0xf5, 0x21, 0x00


	//----- nvinfo : EIATTR_KPARAM_INFO
	.align		4
.L_41:
        /*0038*/ 	.byte	0x04, 0x17
        /*003a*/ 	.short	(.L_43 - .L_42)
.L_42:
        /*003c*/ 	.word	0x00000000
        /*0040*/ 	.short	0x0000
        /*0042*/ 	.short	0x0000
        /*0044*/ 	.byte	0x00, 0xf5, 0x21, 0x00


	//----- nvinfo : EIATTR_SPARSE_MMA_MASK
	.align		4
.L_43:
        /*0048*/ 	.byte	0x03, 0x50
        /*004a*/ 	.short	0x0000


	//----- nvinfo : EIATTR_MAXREG_COUNT
	.align		4
        /*004c*/ 	.byte	0x03, 0x1b
        /*004e*/ 	.short	0x00ff


	//----- nvinfo : EIATTR_MERCURY_ISA_VERSION
	.align		4
        /*0050*/ 	.byte	0x03, 0x5f
        /*0052*/ 	.short	0x0101


	//----- nvinfo : EIATTR_VRC_CTA_INIT_COUNT
	.align		4
        /*0054*/ 	.byte	0x02, 0x4a
	.zero		1
	.zero		1


	//----- nvinfo : EIATTR_EXIT_INSTR_OFFSETS
	.align		4
        /*0058*/ 	.byte	0x04, 0x1c
        /*005a*/ 	.short	(.L_45 - .L_44)


	//   ....[0]....
.L_44:
        /*005c*/ 	.word	0x00000070


	//   ....[1]....
        /*0060*/ 	.word	0x000006a0


	//   ....[2]....
        /*0064*/ 	.word	0x00000a30


	//   ....[3]....
        /*0068*/ 	.word	0x00000cc0


	//   ....[4]....
        /*006c*/ 	.word	0x00000ea0


	//----- nvinfo : EIATTR_CBANK_PARAM_SIZE
	.align		4
.L_45:
        /*0070*/ 	.byte	0x03, 0x19
        /*0072*/ 	.short	0x001c


	//----- nvinfo : EIATTR_PARAM_CBANK
	.align		4
        /*0074*/ 	.byte	0x04, 0x0a
        /*0076*/ 	.short	(.L_47 - .L_46)
	.align		4
.L_46:
        /*0078*/ 	.word	index@(.nv.constant0._Z18addOneRowPerThreadPdS_S_i)
        /*007c*/ 	.short	0x0380
        /*007e*/ 	.short	0x001c


	//----- nvinfo : EIATTR_SW_WAR
	.align		4
.L_47:
        /*0080*/ 	.byte	0x04, 0x36
        /*0082*/ 	.short	(.L_49 - .L_48)
.L_48:
        /*0084*/ 	.word	0x00000008
.L_49:


//--------------------- .nv.info._Z22addOneElementPerThreadPdS_S_i --------------------------
	.section	.nv.info._Z22addOneElementPerThreadPdS_S_i,"",@"SHT_CUDA_INFO"
	.sectionflags	@""
	.align	4


	//----- nvinfo : EIATTR_CUDA_API_VERSION
	.align		4
        /*0000*/ 	.byte	0x04, 0x37
        /*0002*/ 	.short	(.L_51 - .L_50)
.L_50:
        /*0004*/ 	.word	0x00000082


	//----- nvinfo : EIATTR_KPARAM_INFO
	.align		4
.L_51:
        /*0008*/ 	.byte	0x04, 0x17
        /*000a*/ 	.short	(.L_53 - .L_52)
.L_52:
        /*000c*/ 	.word	0x00000000
        /*0010*/ 	.short	0x0003
        /*0012*/ 	.short	0x0018
        /*0014*/ 	.byte	0x00, 0xf0, 0x11, 0x00


	//----- nvinfo : EIATTR_KPARAM_INFO
	.align		4
.L_53:
        /*0018*/ 	.byte	0x04, 0x17
        /*001a*/ 	.short	(.L_55 - .L_54)
.L_54:
        /*001c*/ 	.word	0x00000000
        /*0020*/ 	.short	0x0002
        /*0022*/ 	.short	0x0010
        /*0024*/ 	.byte	0x00, 0xf5, 0x21, 0x00


	//----- nvinfo : EIATTR_KPARAM_INFO
	.align		4
.L_55:
        /*0028*/ 	.byte	0x04, 0x17
        /*002a*/ 	.short	(.L_57 - .L_56)
.L_56:
        /*002c*/ 	.word	0x00000000
        /*0030*/ 	.short	0x0001
        /*0032*/ 	.short	0x0008
        /*0034*/ 	.byte	0x00, 0xf5, 0x21, 0x00


	//----- nvinfo : EIATTR_KPARAM_INFO
	.align		4
.L_57:
        /*0038*/ 	.byte	0x04, 0x17
        /*003a*/ 	.short	(.L_59 - .L_58)
.L_58:
        /*003c*/ 	.word	0x00000000
        /*0040*/ 	.short	0x0000
        /*0042*/ 	.short	0x0000
        /*0044*/ 	.byte	0x00, 0xf5, 0x21, 0x00


	//----- nvinfo : EIATTR_SPARSE_MMA_MASK
	.align		4
.L_59:
        /*0048*/ 	.byte	0x03, 0x50
        /*004a*/ 	.short	0x0000


	//----- nvinfo : EIATTR_MAXREG_COUNT
	.align		4
        /*004c*/ 	.byte	0x03, 0x1b
        /*004e*/ 	.short	0x00ff


	//----- nvinfo : EIATTR_MERCURY_ISA_VERSION
	.align		4
        /*0050*/ 	.byte	0x03, 0x5f
        /*0052*/ 	.short	0x0101


	//----- nvinfo : EIATTR_VRC_CTA_INIT_COUNT
	.align		4
        /*0054*/ 	.byte	0x02, 0x4a
	.zero		1
	.zero		1


	//----- nvinfo : EIATTR_EXIT_INSTR_OFFSETS
	.align		4
        /*0058*/ 	.byte	0x04, 0x1c
        /*005a*/ 	.short	(.L_61 - .L_60)


	//   ....[0]....
.L_60:
        /*005c*/ 	.word	0x000000d0


	//   ....[1]....
        /*0060*/ 	.word	0x00000190


	//----- nvinfo : EIATTR_CBANK_PARAM_SIZE
	.align		4
.L_61:
        /*0064*/ 	.byte	0x03, 0x19
        /*0066*/ 	.short	0x001c


	//----- nvinfo : EIATTR_PARAM_CBANK
	.align		4
        /*0068*/ 	.byte	0x04, 0x0a
        /*006a*/ 	.short	(.L_63 - .L_62)
	.align		4
.L_62:
        /*006c*/ 	.word	index@(.nv.constant0._Z22addOneElementPerThreadPdS_S_i)
        /*0070*/ 	.short	0x0380
        /*0072*/ 	.short	0x001c


	//----- nvinfo : EIATTR_SW_WAR
	.align		4
.L_63:
        /*0074*/ 	.byte	0x04, 0x36
        /*0076*/ 	.short	(.L_65 - .L_64)
.L_64:
        /*0078*/ 	.word	0x00000008
.L_65:


//--------------------- .nv.callgraph             --------------------------
	.section	.nv.callgraph,"",@"SHT_CUDA_CALLGRAPH"
	.align	4
	.sectionentsize	8
	.align		4
        /*0000*/ 	.word	0x00000000
	.align		4
        /*0004*/ 	.word	0xffffffff
	.align		4
        /*0008*/ 	.word	0x00000000
	.align		4
        /*000c*/ 	.word	0xfffffffe
	.align		4
        /*0010*/ 	.word	0x00000000
	.align		4
        /*0014*/ 	.word	0xfffffffd
	.align		4
        /*0018*/ 	.word	0x00000000
	.align		4
        /*001c*/ 	.word	0xfffffffc


//--------------------- .text._Z21addOneColumnPerThreadPdS_S_i --------------------------
	.section	.text._Z21addOneColumnPerThreadPdS_S_i,"ax",@progbits
	.align	128
        .global         _Z21addOneColumnPerThreadPdS_S_i
        .type           _Z21addOneColumnPerThreadPdS_S_i,@function
        .size           _Z21addOneColumnPerThreadPdS_S_i,(.L_x_13 - _Z21addOneColumnPerThreadPdS_S_i)
        .other          _Z21addOneColumnPerThreadPdS_S_i,@"STO_CUDA_ENTRY STV_DEFAULT"
_Z21addOneColumnPerThreadPdS_S_i:
.text._Z21addOneColumnPerThreadPdS_S_i:
[----:B------:R-:W-:Y:S01]  /*0000*/  LDC R1, c[0x0][0x37c] ;  /* 0x0000df00ff017b82 */ /* 0x000fe20000000800 */
[----:B------:R-:W0:Y:S07]  /*0010*/  S2R R2, SR_TID.X ;  /* 0x0000000000027919 */ /* 0x000e2e0000002100 */
[----:B------:R-:W0:Y:S08]  /*0020*/  S2UR UR4, SR_CTAID.X ;  /* 0x00000000000479c3 */ /* 0x000e300000002500 */
[----:B------:R-:W0:Y:S08]  /*0030*/  LDC R3, c[0x0][0x360] ;  /* 0x0000d800ff037b82 */ /* 0x000e300000000800 */
[----:B------:R-:W1:Y:S01]  /*0040*/  LDC R0, c[0x0][0x398] ;  /* 0x0000e600ff007b82 */ /* 0x000e620000000800 */
[----:B0-----:R-:W-:Y:S01]  /*0050*/  IMAD R3, R3, UR4, R2 ;  /* 0x0000000403037c24 */ /* 0x001fe2000f8e0202 */
[----:B-1----:R-:W-:-:S04]  /*0060*/  ISETP.GE.AND P0, PT, R0, 0x1, PT ;  /* 0x000000010000780c */ /* 0x002fc80003f06270 */
[----:B------:R-:W-:-:S13]  /*0070*/  ISETP.GE.OR P0, PT, R3, R0, !P0 ;  /* 0x000000000300720c */ /* 0x000fda0004706670 */
[----:B------:R-:W-:Y:S05]  /*0080*/  @P0 EXIT ;  /* 0x000000000000094d */ /* 0x000fea0003800000 */
[C---:B------:R-:W-:Y:S01]  /*0090*/  IADD3 R2, PT, PT, R0.reuse, -0x1, RZ ;  /* 0xffffffff00027810 */ /* 0x040fe20007ffe0ff */
[----:B------:R-:W0:Y:S01]  /*00a0*/  LDCU.64 UR4, c[0x0][0x358] ;  /* 0x00006b00ff0477ac */ /* 0x000e220008000a00 */
[----:B------:R-:W-:Y:S02]  /*00b0*/  LOP3.LUT R18, R0, 0xf, RZ, 0xc0, !PT ;  /* 0x0000000f00127812 */ /* 0x000fe400078ec0ff */
[----:B------:R-:W-:Y:S01]  /*00c0*/  ISETP.GE.U32.AND P1, PT, R2, 0xf, PT ;  /* 0x0000000f0200780c */ /* 0x000fe20003f26070 */
[----:B------:R-:W-:Y:S01]  /*00d0*/  HFMA2 R2, -RZ, RZ, 0, 0 ;  /* 0x00000000ff027431 */ /* 0x000fe200000001ff */
[----:B------:R-:W-:-:S11]  /*00e0*/  ISETP.NE.AND P0, PT, R18, RZ, PT ;  /* 0x000000ff1200720c */ /* 0x000fd60003f05270 */
[----:B------:R-:W-:Y:S05]  /*00f0*/  @!P1 BRA `(.L_x_0) ;  /* 0x0000000400e89947 */ /* 0x000fea0003800000 */
[----:B------:R-:W-:Y:S02]  /*0100*/  LOP3.LUT R2, R0, 0x7ffffff0, RZ, 0xc0, !PT ;  /* 0x7ffffff000027812 */ /* 0x000fe400078ec0ff */
[----:B------:R-:W-:Y:S02]  /*0110*/  MOV R5, R3 ;  /* 0x0000000300057202 */ /* 0x000fe40000000f00 */
[----:B------:R-:W-:-:S07]  /*0120*/  IADD3 R4, PT, PT, -R2, RZ, RZ ;  /* 0x000000ff02047210 */ /* 0x000fce0007ffe1ff */
.L_x_1:
[----:B------:R-:W1:Y:S08]  /*0130*/  LDC.64 R12, c[0x0][0x380] ;  /* 0x0000e000ff0c7b82 */ /* 0x000e700000000a00 */
[----:B--2---:R-:W2:Y:S08]  /*0140*/  LDC.64 R14, c[0x0][0x388] ;  /* 0x0000e200ff0e7b82 */ /* 0x004eb00000000a00 */
[----:B------:R-:W3:Y:S01]  /*0150*/  LDC.64 R10, c[0x0][0x390] ;  /* 0x0000e400ff0a7b82 */ /* 0x000ee20000000a00 */
[----:B-1----:R-:W-:-:S05]  /*0160*/  IMAD.WIDE R12, R5, 0x8, R12 ;  /* 0x00000008050c7825 */ /* 0x002fca00078e020c */
[----:B0-----:R-:W4:Y:S01]  /*0170*/  LDG.E.64 R6, desc[UR4][R12.64] ;  /* 0x000000040c067981 */ /* 0x001f22000c1e1b00 */
[----:B--2---:R-:W-:-:S05]  /*0180*/  IMAD.WIDE R14, R5, 0x8, R14 ;  /* 0x00000008050e7825 */ /* 0x004fca00078e020e */
[----:B------:R-:W4:Y:S01]  /*0190*/  LDG.E.64 R8, desc[UR4][R14.64] ;  /* 0x000000040e087981 */ /* 0x000f22000c1e1b00 */
[----:B---3--:R-:W-:Y:S01]  /*01a0*/  IMAD.WIDE R10, R5, 0x8, R10 ;  /* 0x00000008050a7825 */ /* 0x008fe200078e020a */
[----:B----4-:R-:W-:-:S03]  /*01b0*/  DADD R20, R6, R8 ;  /* 0x0000000006147229 */ /* 0x010fc60000000008 */
[----:B------:R-:W-:-:S04]  /*01c0*/  IMAD.WIDE.U32 R8, R0, 0x8, R12 ;  /* 0x0000000800087825 */ /* 0x000fc800078e000c */
[C---:B------:R-:W-:Y:S01]  /*01d0*/  IMAD.WIDE.U32 R6, R0.reuse, 0x8, R14 ;  /* 0x0000000800067825 */ /* 0x040fe200078e000e */
[----:B------:R0:W-:Y:S04]  /*01e0*/  STG.E.64 desc[UR4][R10.64], R20 ;  /* 0x000000140a007986 */ /* 0x0001e8000c101b04 */
[----:B------:R-:W2:Y:S04]  /*01f0*/  LDG.E.64 R16, desc[UR4][R8.64] ;  /* 0x0000000408107981 */ /* 0x000ea8000c1e1b00 */
[----:B------:R-:W2:Y:S01]  /*0200*/  LDG.E.64 R22, desc[UR4][R6.64] ;  /* 0x0000000406167981 */ /* 0x000ea2000c1e1b00 */
[----:B------:R-:W-:-:S04]  /*0210*/  IMAD.WIDE.U32 R12, R0, 0x8, R8 ;  /* 0x00000008000c7825 */ /* 0x000fc800078e0008 */
[----:B------:R-:W-:Y:S01]  /*0220*/  IMAD.WIDE.U32 R14, R0, 0x8, R6 ;  /* 0x00000008000e7825 */ /* 0x000fe200078e0006 */
[----:B--2---:R-:W-:-:S03]  /*0230*/  DADD R22, R16, R22 ;  /* 0x0000000010167229 */ /* 0x004fc60000000016 */
[----:B------:R-:W-:-:S05]  /*0240*/  IMAD.WIDE.U32 R16, R0, 0x8, R10 ;  /* 0x0000000800107825 */ /* 0x000fca00078e000a */
[----:B------:R1:W-:Y:S04]  /*0250*/  STG.E.64 desc[UR4][R16.64], R22 ;  /* 0x0000001610007986 */ /* 0x0003e8000c101b04 */
[----:B------:R-:W2:Y:S04]  /*0260*/  LDG.E.64 R24, desc[UR4][R12.64] ;  /* 0x000000040c187981 */ /* 0x000ea8000c1e1b00 */
[----:B------:R-:W2:Y:S01]  /*0270*/  LDG.E.64 R26, desc[UR4][R14.64] ;  /* 0x000000040e1a7981 */ /* 0x000ea2000c1e1b00 */
[----:B0-----:R-:W-:-:S04]  /*0280*/  IMAD.WIDE.U32 R10, R0, 0x8, R16 ;  /* 0x00000008000a7825 */ /* 0x001fc800078e0010 */
[----:B------:R-:W-:-:S04]  /*0290*/  IMAD.WIDE.U32 R8, R0, 0x8, R12 ;  /* 0x0000000800087825 */ /* 0x000fc800078e000c */
[----:B------:R-:W-:Y:S01]  /*02a0*/  IMAD.WIDE.U32 R6, R0, 0x8, R14 ;  /* 0x0000000800067825 */ /* 0x000fe200078e000e */
[----:B--2---:R-:W-:-:S07]  /*02b0*/  DADD R24, R24, R26 ;  /* 0x0000000018187229 */ /* 0x004fce000000001a */
[----:B------:R0:W-:Y:S04]  /*02c0*/  STG.E.64 desc[UR4][R10.64], R24 ;  /* 0x000000180a007986 */ /* 0x0001e8000c101b04 */
[----:B------:R-:W2:Y:S04]  /*02d0*/  LDG.E.64 R20, desc[UR4][R8.64] ;  /* 0x0000000408147981 */ /* 0x000ea8000c1e1b00 */
[----:B------:R-:W2:Y:S01]  /*02e0*/  LDG.E.64 R26, desc[UR4][R6.64] ;  /* 0x00000004061a7981 */ /* 0x000ea2000c1e1b00 */
[----:B-1----:R-:W-:-:S04]  /*02f0*/  IMAD.WIDE.U32 R16, R0, 0x8, R8 ;  /* 0x0000000800107825 */ /* 0x002fc800078e0008 */
        /* <DEDUP_REMOVED lines=16> */
[----:B------:R-:W-:-:S04]  /*0400*/  IMAD.WIDE.U32 R14, R0, 0x8, R8 ;  /* 0x00000008000e7825 */ /* 0x000fc800078e0008 */
        /* <DEDUP_REMOVED lines=15> */
[----:B-1----:R-:W3:Y:S04]  /*0500*/  LDG.E.64 R20, desc[UR4][R14.64] ;  /* 0x000000040e147981 */ /* 0x002ee8000c1e1b00 */
[----:B------:R-:W3:Y:S01]  /*0510*/  LDG.E.64 R24, desc[UR4][R12.64] ;  /* 0x000000040c187981 */ /* 0x000ee2000c1e1b00 */
[----:B0-----:R-:W-:-:S04]  /*0520*/  IMAD.WIDE.U32 R10, R0, 0x8, R16 ;  /* 0x00000008000a7825 */ /* 0x001fc800078e0010 */
[----:B------:R-:W-:-:S04]  /*0530*/  IMAD.WIDE.U32 R8, R0, 0x8, R14 ;  /* 0x0000000800087825 */ /* 0x000fc800078e000e */
[----:B------:R-:W-:Y:S01]  /*0540*/  IMAD.WIDE.U32 R6, R0, 0x8, R12 ;  /* 0x0000000800067825 */ /* 0x000fe200078e000c */
[----:B---3--:R-:W-:-:S07]  /*0550*/  DADD R20, R20, R24 ;  /* 0x0000000014147229 */ /* 0x008fce0000000018 */
[----:B------:R0:W-:Y:S04]  /*0560*/  STG.E.64 desc[UR4][R10.64], R20 ;  /* 0x000000140a007986 */ /* 0x0001e8000c101b04 */
[----:B------:R-:W3:Y:S04]  /*0570*/  LDG.E.64 R24, desc[UR4][R8.64] ;  /* 0x0000000408187981 */ /* 0x000ee8000c1e1b00 */
[----:B------:R-:W3:Y:S01]  /*0580*/  LDG.E.64 R26, desc[UR4][R6.64] ;  /* 0x00000004061a7981 */ /* 0x000ee2000c1e1b00 */
[----:B--2---:R-:W-:-:S04]  /*0590*/  IMAD.WIDE.U32 R16, R0, 0x8, R10 ;  /* 0x0000000800107825 */ /* 0x004fc800078e000a */
[----:B------:R-:W-:-:S04]  /*05a0*/  IMAD.WIDE.U32 R14, R0, 0x8, R8 ;  /* 0x00000008000e7825 */ /* 0x000fc800078e0008 */
[----:B------:R-:W-:Y:S01]  /*05b0*/  IMAD.WIDE.U32 R12, R0, 0x8, R6 ;  /* 0x00000008000c7825 */ /* 0x000fe200078e0006 */
[----:B---3--:R-:W-:-:S07]  /*05c0*/  DADD R24, R24, R26 ;  /* 0x0000000018187229 */ /* 0x008fce000000001a */
        /* <DEDUP_REMOVED lines=11> */
[----:B------:R-:W-:-:S04]  /*0680*/  IMAD.WIDE.U32 R14, R0, 0x8, R8 ;  /* 0x00000008000e7825 */ /* 0x000fc800078e0008 */
[----:B------:R-:W-:Y:S01]  /*0690*/  IMAD.WIDE.U32 R12, R0, 0x8, R6 ;  /* 0x00000008000c7825 */ /* 0x000fe200078e0006 */
[----:B--2---:R-:W-:-:S07]  /*06a0*/  DADD R20, R20, R26 ;  /* 0x0000000014147229 */ /* 0x004fce000000001a */
        /* <DEDUP_REMOVED lines=22> */
[----:B------:R-:W3:Y:S04]  /*0810*/  LDG.E.64 R8, desc[UR4][R8.64] ;  /* 0x0000000408087981 */ /* 0x000ee8000c1e1b00 */
[----:B------:R-:W3:Y:S01]  /*0820*/  LDG.E.64 R6, desc[UR4][R6.64] ;  /* 0x0000000406067981 */ /* 0x000ee2000c1e1b00 */
[----:B------:R-:W-:-:S04]  /*0830*/  IADD3 R4, PT, PT, R4, 0x10, RZ ;  /* 0x0000001004047810 */ /* 0x000fc80007ffe0ff */
[----:B------:R-:W-:Y:S01]  /*0840*/  ISETP.NE.AND P1, PT, R4, RZ, PT ;  /* 0x000000ff0400720c */ /* 0x000fe20003f25270 */
[C---:B-1----:R-:W-:Y:S01]  /*0850*/  IMAD.WIDE.U32 R16, R0.reuse, 0x8, R10 ;  /* 0x0000000800107825 */ /* 0x042fe200078e000a */
[----:B------:R-:W-:Y:S01]  /*0860*/  LEA R5, R0, R5, 0x4 ;  /* 0x0000000500057211 */ /* 0x000fe200078e20ff */
[----:B---3--:R-:W-:-:S07]  /*0870*/  DADD R24, R8, R6 ;  /* 0x0000000008187229 */ /* 0x008fce0000000006 */
[----:B------:R2:W-:Y:S03]  /*0880*/  STG.E.64 desc[UR4][R16.64], R24 ;  /* 0x0000001810007986 */ /* 0x0005e6000c101b04 */
[----:B------:R-:W-:Y:S05]  /*0890*/  @P1 BRA `(.L_x_1) ;  /* 0xfffffff800241947 */ /* 0x000fea000383ffff */
.L_x_0:
[----:B0-----:R-:W-:Y:S05]  /*08a0*/  @!P0 EXIT ;  /* 0x000000000000894d */ /* 0x001fea0003800000 */
[----:B------:R-:W-:Y:S02]  /*08b0*/  ISETP.GE.U32.AND P0, PT, R18, 0x8, PT ;  /* 0x000000081200780c */ /* 0x000fe40003f06070 */
[----:B--2---:R-:W-:-:S04]  /*08c0*/  LOP3.LUT R20, R0, 0x7, RZ, 0xc0, !PT ;  /* 0x0000000700147812 */ /* 0x004fc800078ec0ff */
[----:B------:R-:W-:-:S07]  /*08d0*/  ISETP.NE.AND P1, PT, R20, RZ, PT ;  /* 0x000000ff1400720c */ /* 0x000fce0003f25270 */
[----:B------:R-:W-:Y:S06]  /*08e0*/  @!P0 BRA `(.L_x_2) ;  /* 0x0000000000f48947 */ /* 0x000fec0003800000 */
[----:B------:R-:W0:Y:S01]  /*08f0*/  LDC.64 R4, c[0x0][0x380] ;  /* 0x0000e000ff047b82 */ /* 0x000e220000000a00 */
[----:B------:R-:W-:-:S07]  /*0900*/  IMAD R15, R2, R0, R3 ;  /* 0x00000000020f7224 */ /* 0x000fce00078e0203 */
[----:B------:R-:W1:Y:S08]  /*0910*/  LDC.64 R8, c[0x0][0x388] ;  /* 0x0000e200ff087b82 */ /* 0x000e700000000a00 */
[----:B------:R-:W2:Y:S01]  /*0920*/  LDC.64 R12, c[0x0][0x390] ;  /* 0x0000e400ff0c7b82 */ /* 0x000ea20000000a00 */
[----:B0-----:R-:W-:-:S05]  /*0930*/  IMAD.WIDE R4, R15, 0x8, R4 ;  /* 0x000000080f047825 */ /* 0x001fca00078e0204 */
[----:B------:R-:W3:Y:S01]  /*0940*/  LDG.E.64 R6, desc[UR4][R4.64] ;  /* 0x0000000404067981 */ /* 0x000ee2000c1e1b00 */
[----:B-1----:R-:W-:-:S05]  /*0950*/  IMAD.WIDE R8, R15, 0x8, R8 ;  /* 0x000000080f087825 */ /* 0x002fca00078e0208 */
[----:B------:R-:W3:Y:S01]  /*0960*/  LDG.E.64 R10, desc[UR4][R8.64] ;  /* 0x00000004080a7981 */ /* 0x000ee2000c1e1b00 */
[----:B------:R-:W-:Y:S01]  /*0970*/  IMAD.WIDE.U32 R16, R0, 0x8, R8 ;  /* 0x0000000800107825 */ /* 0x000fe200078e0008 */
[----:B---3--:R-:W-:-:S03]  /*0980*/  DADD R6, R6, R10 ;  /* 0x0000000006067229 */ /* 0x008fc6000000000a */
[----:B--2---:R-:W-:-:S04]  /*0990*/  IMAD.WIDE R10, R15, 0x8, R12 ;  /* 0x000000080f0a7825 */ /* 0x004fc800078e020c */
[C---:B------:R-:W-:Y:S01]  /*09a0*/  IMAD.WIDE.U32 R12, R0.reuse, 0x8, R4 ;  /* 0x00000008000c7825 */ /* 0x040fe200078e0004 */
[----:B------:R0:W-:Y:S04]  /*09b0*/  STG.E.64 desc[UR4][R10.64], R6 ;  /* 0x000000060a007986 */ /* 0x0001e8000c101b04 */
[----:B------:R-:W2:Y:S04]  /*09c0*/  LDG.E.64 R14, desc[UR4][R12.64] ;  /* 0x000000040c0e7981 */ /* 0x000ea8000c1e1b00 */
[----:B------:R-:W2:Y:S01]  /*09d0*/  LDG.E.64 R18, desc[UR4][R16.64] ;  /* 0x0000000410127981 */ /* 0x000ea2000c1e1b00 */
[----:B------:R-:W-:-:S04]  /*09e0*/  IMAD.WIDE.U32 R4, R0, 0x8, R10 ;  /* 0x0000000800047825 */ /* 0x000fc800078e000a */
        /* <DEDUP_REMOVED lines=41> */
[----:B-1----:R-:W-:Y:S01]  /*0c80*/  IMAD.WIDE.U32 R4, R0, 0x8, R6 ;  /* 0x0000000800047825 */ /* 0x002fe200078e0006 */
[----:B------:R-:W-:Y:S01]  /*0c90*/  IADD3 R2, PT, PT, R2, 0x8, RZ ;  /* 0x0000000802027810 */ /* 0x000fe20007ffe0ff */
[----:B--2---:R-:W-:-:S07]  /*0ca0*/  DADD R18, R10, R14 ;  /* 0x000000000a127229 */ /* 0x004fce000000000e */
[----:B------:R0:W-:Y:S04]  /*0cb0*/  STG.E.64 desc[UR4][R4.64], R18 ;  /* 0x0000001204007986 */ /* 0x0001e8000c101b04 */
.L_x_2:
[----:B------:R-:W-:Y:S05]  /*0cc0*/  @!P1 EXIT ;  /* 0x000000000000994d */ /* 0x000fea0003800000 */
[----:B------:R-:W-:Y:S02]  /*0cd0*/  ISETP.GE.U32.AND P0, PT, R20, 0x4, PT ;  /* 0x000000041400780c */ /* 0x000fe40003f06070 */
[----:B0-----:R-:W-:-:S04]  /*0ce0*/  LOP3.LUT R4, R0, 0x3, RZ, 0xc0, !PT ;  /* 0x0000000300047812 */ /* 0x001fc800078ec0ff */
        /* <DEDUP_REMOVED lines=10> */
[----:B------:R-:W-:-:S04]  /*0d90*/  IMAD.WIDE.U32 R18, R0, 0x8, R12 ;  /* 0x0000000800127825 */ /* 0x000fc800078e000c */
[----:B--2---:R-:W-:-:S04]  /*0da0*/  IMAD.WIDE R16, R17, 0x8, R10 ;  /* 0x0000000811107825 */ /* 0x004fc800078e020a */
[----:B------:R-:W-:Y:S01]  /*0db0*/  IMAD.WIDE.U32 R20, R0, 0x8, R14 ;  /* 0x0000000800147825 */ /* 0x000fe200078e000e */
[----:B---3--:R-:W-:-:S07]  /*0dc0*/  DADD R6, R6, R8 ;  /* 0x0000000006067229 */ /* 0x008fce0000000008 */
        /* <DEDUP_REMOVED lines=11> */
[----:B------:R-:W-:Y:S01]  /*0e80*/  IMAD.WIDE.U32 R18, R0, 0x8, R14 ;  /* 0x0000000800127825 */ /* 0x000fe200078e000e */
[----:B--2---:R-:W-:-:S03]  /*0e90*/  DADD R10, R10, R12 ;  /* 0x000000000a0a7229 */ /* 0x004fc6000000000c */
[----:B------:R-:W-:-:S04]  /*0ea0*/  IMAD.WIDE.U32 R12, R0, 0x8, R24 ;  /* 0x00000008000c7825 */ /* 0x000fc800078e0018 */
[----:B------:R0:W-:Y:S04]  /*0eb0*/  STG.E.64 desc[UR4][R16.64], R10 ;  /* 0x0000000a10007986 */ /* 0x0001e8000c101b04 */
[----:B------:R-:W2:Y:S04]  /*0ec0*/  LDG.E.64 R6, desc[UR4][R18.64] ;  /* 0x0000000412067981 */ /* 0x000ea8000c1e1b00 */
[----:B------:R-:W2:Y:S01]  /*0ed0*/  LDG.E.64 R12, desc[UR4][R12.64] ;  /* 0x000000040c0c7981 */ /* 0x000ea2000c1e1b00 */
[----:B-1----:R-:W-:Y:S01]  /*0ee0*/  IMAD.WIDE.U32 R8, R0, 0x8, R16 ;  /* 0x0000000800087825 */ /* 0x002fe200078e0010 */
[----:B------:R-:W-:Y:S01]  /*0ef0*/  IADD3 R2, PT, PT, R2, 0x4, RZ ;  /* 0x0000000402027810 */ /* 0x000fe20007ffe0ff */
[----:B--2---:R-:W-:-:S07]  /*0f00*/  DADD R6, R6, R12 ;  /* 0x0000000006067229 */ /* 0x004fce000000000c */
[----:B------:R0:W-:Y:S04]  /*0f10*/  STG.E.64 desc[UR4][R8.64], R6 ;  /* 0x0000000608007986 */ /* 0x0001e8000c101b04 */
.L_x_3:
[----:B------:R-:W-:Y:S05]  /*0f20*/  @!P1 EXIT ;  /* 0x000000000000994d */ /* 0x000fea0003800000 */
[----:B0-----:R-:W0:Y:S01]  /*0f30*/  LDC.64 R10, c[0x0][0x390] ;  /* 0x0000e400ff0a7b82 */ /* 0x001e220000000a00 */
[----:B------:R-:W-:Y:S01]  /*0f40*/  IMAD R17, R2, R0, R3 ;  /* 0x0000000002117224 */ /* 0x000fe200078e0203 */
[----:B------:R-:W-:-:S06]  /*0f50*/  IADD3 R16, PT, PT, -R4, RZ, RZ ;  /* 0x000000ff04107210 */ /* 0x000fcc0007ffe1ff */
[----:B------:R-:W1:Y:S08]  /*0f60*/  LDC.64 R8, c[0x0][0x380] ;  /* 0x0000e000ff087b82 */ /* 0x000e700000000a00 */
[----:B------:R-:W2:Y:S02]  /*0f70*/  LDC.64 R6, c[0x0][0x388] ;  /* 0x0000e200ff067b82 */ /* 0x000ea40000000a00 */
.L_x_4:
[----:B--2---:R-:W-:-:S04]  /*0f80*/  IMAD.WIDE R4, R17, 0x8, R6 ;  /* 0x0000000811047825 */ /* 0x004fc800078e0206 */
[C---:B-1----:R-:W-:Y:S02]  /*0f90*/  IMAD.WIDE R12, R17.reuse, 0x8, R8 ;  /* 0x00000008110c7825 */ /* 0x042fe400078e0208 */
[----:B------:R-:W2:Y:S04]  /*0fa0*/  LDG.E.64 R4, desc[UR4][R4.64] ;  /* 0x0000000404047981 */ /* 0x000ea8000c1e1b00 */
[----:B------:R-:W2:Y:S01]  /*0fb0*/  LDG.E.64 R12, desc[UR4][R12.64] ;  /* 0x000000040c0c7981 */ /* 0x000ea2000c1e1b00 */
[----:B------:R-:W-:Y:S01]  /*0fc0*/  IADD3 R16, PT, PT, R16, 0x1, RZ ;  /* 0x0000000110107810 */ /* 0x000fe20007ffe0ff */
[C---:B0--3--:R-:W-:Y:S01]  /*0fd0*/  IMAD.WIDE R2, R17.reuse, 0x8, R10 ;  /* 0x0000000811027825 */ /* 0x049fe200078e020a */
[----:B------:R-:W-:Y:S02]  /*0fe0*/  IADD3 R17, PT, PT, R17, R0, RZ ;  /* 0x0000000011117210 */ /* 0x000fe40007ffe0ff */
[----:B------:R-:W-:Y:S01]  /*0ff0*/  ISETP.NE.AND P0, PT, R16, RZ, PT ;  /* 0x000000ff1000720c */ /* 0x000fe20003f05270 */
[----:B--2---:R-:W-:-:S07]  /*1000*/  DADD R14, R12, R4 ;  /* 0x000000000c0e7229 */ /* 0x004fce0000000004 */
[----:B------:R3:W-:Y:S05]  /*1010*/  STG.E.64 desc[UR4][R2.64], R14 ;  /* 0x0000000e02007986 */ /* 0x0007ea000c101b04 */
[----:B------:R-:W-:Y:S05]  /*1020*/  @P0 BRA `(.L_x_4) ;  /* 0xfffffffc00d40947 */ /* 0x000fea000383ffff */
[----:B------:R-:W-:Y:S05]  /*1030*/  EXIT ;  /* 0x000000000000794d */ /* 0x000fea0003800000 */
.L_x_5:
[----:B------:R-:W-:-:S00]  /*1040*/  BRA `(.L_x_5) ;  /* 0xfffffffc00fc7947 */ /* 0x000fc0000383ffff */
[----:B------:R-:W-:-:S00]  /*1050*/  NOP ;  /* 0x0000000000007918 */ /* 0x000fc00000000000 */
        /* <DEDUP_REMOVED lines=10> */
.L_x_13:


//--------------------- .text._Z18addOneRowPerThreadPdS_S_i --------------------------
	.section	.text._Z18addOneRowPerThreadPdS_S_i,"ax",@progbits
	.align	128
        .global         _Z18addOneRowPerThreadPdS_S_i
        .type           _Z18addOneRowPerThreadPdS_S_i,@function
        .size           _Z18addOneRowPerThreadPdS_S_i,(.L_x_14 - _Z18addOneRowPerThreadPdS_S_i)
        .other          _Z18addOneRowPerThreadPdS_S_i,@"STO_CUDA_ENTRY STV_DEFAULT"
_Z18addOneRowPerThreadPdS_S_i:
.text._Z18addOneRowPerThreadPdS_S_i:
[----:B------:R-:W-:Y:S01]  /*0000*/  LDC R1, c[0x0][0x37c] ;  /* 0x0000df00ff017b82 */ /* 0x000fe20000000800 */
[----:B------:R-:W0:Y:S07]  /*0010*/  S2R R3, SR_TID.Y ;  /* 0x0000000000037919 */ /* 0x000e2e0000002200 */
[----:B------:R-:W0:Y:S01]  /*0020*/  S2UR UR4, SR_CTAID.Y ;  /* 0x00000000000479c3 */ /* 0x000e220000002600 */
[----:B------:R-:W1:Y:S07]  /*0030*/  LDCU UR5, c[0x0][0x398] ;  /* 0x00007300ff0577ac */ /* 0x000e6e0008000800 */
[----:B------:R-:W0:Y:S02]  /*0040*/  LDC R0, c[0x0][0x364] ;  /* 0x0000d900ff007b82 */ /* 0x000e240000000800 */
[----:B0-----:R-:W-:-:S05]  /*0050*/  IMAD R0, R0, UR4, R3 ;  /* 0x0000000400007c24 */ /* 0x001fca000f8e0203 */
[----:B-1----:R-:W-:-:S13]  /*0060*/  ISETP.GE.AND P0, PT, R0, UR5, PT ;  /* 0x0000000500007c0c */ /* 0x002fda000bf06270 */
[----:B------:R-:W-:Y:S05]  /*0070*/  @P0 EXIT ;  /* 0x000000000000094d */ /* 0x000fea0003800000 */
[----:B------:R-:W-:Y:S02]  /*0080*/  UISETP.GE.U32.AND UP0, UPT, UR5, 0x10, UPT ;  /* 0x000000100500788c */ /* 0x000fe4000bf06070 */
[----:B------:R-:W-:Y:S01]  /*0090*/  IMAD R0, R0, UR5, RZ ;  /* 0x0000000500007c24 */ /* 0x000fe2000f8e02ff */
[----:B------:R-:W-:Y:S01]  /*00a0*/  ULOP3.LUT UR6, UR5, 0xf, URZ, 0xc0, !UPT ;  /* 0x0000000f05067892 */ /* 0x000fe2000f8ec0ff */
[----:B------:R-:W-:Y:S01]  /*00b0*/  UMOV UR4, URZ ;  /* 0x000000ff00047c82 */ /* 0x000fe20008000000 */
[----:B------:R-:W0:Y:S04]  /*00c0*/  LDCU.64 UR8, c[0x0][0x358] ;  /* 0x00006b00ff0877ac */ /* 0x000e280008000a00 */
[----:B------:R-:W-:Y:S06]  /*00d0*/  BRA.U !UP0, `(.L_x_6) ;  /* 0x00000005086c7547 */ /* 0x000fec000b800000 */
[----:B------:R-:W1:Y:S01]  /*00e0*/  LDCU.128 UR12, c[0x0][0x380] ;  /* 0x00007000ff0c77ac */ /* 0x000e620008000c00 */
[----:B------:R-:W-:Y:S02]  /*00f0*/  IMAD.MOV.U32 R2, RZ, RZ, 0x40 ;  /* 0x00000040ff027424 */ /* 0x000fe400078e00ff */
[----:B------:R-:W-:Y:S01]  /*0100*/  IMAD.MOV.U32 R3, RZ, RZ, 0x0 ;  /* 0x00000000ff037424 */ /* 0x000fe200078e00ff */
[----:B------:R-:W2:Y:S01]  /*0110*/  LDCU.64 UR10, c[0x0][0x390] ;  /* 0x00007200ff0a77ac */ /* 0x000ea20008000a00 */
[----:B------:R-:W-:Y:S01]  /*0120*/  IMAD.WIDE.U32 R2, R0, 0x8, R2 ;  /* 0x0000000800027825 */ /* 0x000fe200078e0002 */
[----:B------:R-:W-:-:S04]  /*0130*/  ULOP3.LUT UR4, UR5, 0x7ffffff0, URZ, 0xc0, !UPT ;  /* 0x7ffffff005047892 */ /* 0x000fc8000f8ec0ff */
[----:B------:R-:W-:Y:S01]  /*0140*/  UIADD3 UR7, UPT, UPT, -UR4, URZ, URZ ;  /* 0x000000ff04077290 */ /* 0x000fe2000fffe1ff */
[C---:B-1----:R-:W-:Y:S02]  /*0150*/  IADD3 R9, P1, PT, R2.reuse, UR14, RZ ;  /* 0x0000000e02097c10 */ /* 0x042fe4000ff3e0ff */
[C---:B------:R-:W-:Y:S02]  /*0160*/  IADD3 R8, P2, PT, R2.reuse, UR12, RZ ;  /* 0x0000000c02087c10 */ /* 0x040fe4000ff5e0ff */
[----:B--2---:R-:W-:Y:S02]  /*0170*/  IADD3 R16, P0, PT, R2, UR10, RZ ;  /* 0x0000000a02107c10 */ /* 0x004fe4000ff1e0ff */
[C---:B------:R-:W-:Y:S02]  /*0180*/  IADD3.X R10, PT, PT, R3.reuse, UR15, RZ, P1, !PT ;  /* 0x0000000f030a7c10 */ /* 0x040fe40008ffe4ff */
[C---:B------:R-:W-:Y:S02]  /*0190*/  IADD3.X R17, PT, PT, R3.reuse, UR11, RZ, P0, !PT ;  /* 0x0000000b03117c10 */ /* 0x040fe400087fe4ff */
[----:B------:R-:W-:-:S07]  /*01a0*/  IADD3.X R3, PT, PT, R3, UR13, RZ, P2, !PT ;  /* 0x0000000d03037c10 */ /* 0x000fce00097fe4ff */
.L_x_7:
[----:B------:R-:W-:Y:S02]  /*01b0*/  IMAD.MOV.U32 R4, RZ, RZ, R9 ;  /* 0x000000ffff047224 */ /* 0x000fe400078e0009 */
[----:B------:R-:W-:Y:S02]  /*01c0*/  IMAD.MOV.U32 R5, RZ, RZ, R10 ;  /* 0x000000ffff057224 */ /* 0x000fe400078e000a */
[----:B------:R-:W-:-:S03]  /*01d0*/  IMAD.MOV.U32 R2, RZ, RZ, R8 ;  /* 0x000000ffff027224 */ /* 0x000fc600078e0008 */
[----:B0-2---:R-:W2:Y:S04]  /*01e0*/  LDG.E.64 R8, desc[UR8][R4.64+-0x40] ;  /* 0xffffc00804087981 */ /* 0x005ea8000c1e1b00 */
[----:B------:R-:W2:Y:S02]  /*01f0*/  LDG.E.64 R6, desc[UR8][R2.64+-0x40] ;  /* 0xffffc00802067981 */ /* 0x000ea4000c1e1b00 */
[----:B--2---:R-:W-:Y:S01]  /*0200*/  DADD R8, R6, R8 ;  /* 0x0000000006087229 */ /* 0x004fe20000000008 */
[----:B------:R-:W-:Y:S01]  /*0210*/  MOV R6, R16 ;  /* 0x0000001000067202 */ /* 0x000fe20000000f00 */
[----:B------:R-:W-:-:S05]  /*0220*/  IMAD.MOV.U32 R7, RZ, RZ, R17 ;  /* 0x000000ffff077224 */ /* 0x000fca00078e0011 */
[----:B------:R0:W-:Y:S04]  /*0230*/  STG.E.64 desc[UR8][R6.64+-0x40], R8 ;  /* 0xffffc00806007986 */ /* 0x0001e8000c101b08 */
[----:B------:R-:W2:Y:S04]  /*0240*/  LDG.E.64 R10, desc[UR8][R2.64+-0x38] ;  /* 0xffffc808020a7981 */ /* 0x000ea8000c1e1b00 */
[----:B------:R-:W2:Y:S02]  /*0250*/  LDG.E.64 R12, desc[UR8][R4.64+-0x38] ;  /* 0xffffc808040c7981 */ /* 0x000ea4000c1e1b00 */
[----:B--2---:R-:W-:-:S07]  /*0260*/  DADD R10, R10, R12 ;  /* 0x000000000a0a7229 */ /* 0x004fce000000000c */
[----:B------:R1:W-:Y:S04]  /*0270*/  STG.E.64 desc[UR8][R6.64+-0x38], R10 ;  /* 0xffffc80a06007986 */ /* 0x0003e8000c101b08 */
[----:B------:R-:W2:Y:S04]  /*0280*/  LDG.E.64 R12, desc[UR8][R2.64+-0x30] ;  /* 0xffffd008020c7981 */ /* 0x000ea8000c1e1b00 */
[----:B------:R-:W2:Y:S02]  /*0290*/  LDG.E.64 R14, desc[UR8][R4.64+-0x30] ;  /* 0xffffd008040e7981 */ /* 0x000ea4000c1e1b00 */
[----:B--2---:R-:W-:-:S07]  /*02a0*/  DADD R12, R12, R14 ;  /* 0x000000000c0c7229 */ /* 0x004fce000000000e */
[----:B------:R2:W-:Y:S04]  /*02b0*/  STG.E.64 desc[UR8][R6.64+-0x30], R12 ;  /* 0xffffd00c06007986 */ /* 0x0005e8000c101b08 */
[----:B------:R-:W3:Y:S04]  /*02c0*/  LDG.E.64 R14, desc[UR8][R2.64+-0x28] ;  /* 0xffffd808020e7981 */ /* 0x000ee8000c1e1b00 */
[----:B------:R-:W3:Y:S02]  /*02d0*/  LDG.E.64 R16, desc[UR8][R4.64+-0x28] ;  /* 0xffffd80804107981 */ /* 0x000ee4000c1e1b00 */
[----:B---3--:R-:W-:-:S07]  /*02e0*/  DADD R14, R14, R16 ;  /* 0x000000000e0e7229 */ /* 0x008fce0000000010 */
[----:B------:R3:W-:Y:S04]  /*02f0*/  STG.E.64 desc[UR8][R6.64+-0x28], R14 ;  /* 0xffffd80e06007986 */ /* 0x0007e8000c101b08 */
[----:B0-----:R-:W4:Y:S04]  /*0300*/  LDG.E.64 R8, desc[UR8][R2.64+-0x20] ;  /* 0xffffe00802087981 */ /* 0x001f28000c1e1b00 */
[----:B------:R-:W4:Y:S02]  /*0310*/  LDG.E.64 R16, desc[UR8][R4.64+-0x20] ;  /* 0xffffe00804107981 */ /* 0x000f24000c1e1b00 */
[----:B----4-:R-:W-:-:S07]  /*0320*/  DADD R8, R8, R16 ;  /* 0x0000000008087229 */ /* 0x010fce0000000010 */
[----:B------:R0:W-:Y:S04]  /*0330*/  STG.E.64 desc[UR8][R6.64+-0x20], R8 ;  /* 0xffffe00806007986 */ /* 0x0001e8000c101b08 */
[----:B-1----:R-:W4:Y:S04]  /*0340*/  LDG.E.64 R10, desc[UR8][R2.64+-0x18] ;  /* 0xffffe808020a7981 */ /* 0x002f28000c1e1b00 */
[----:B------:R-:W4:Y:S02]  /*0350*/  LDG.E.64 R16, desc[UR8][R4.64+-0x18] ;  /* 0xffffe80804107981 */ /* 0x000f24000c1e1b00 */
[----:B----4-:R-:W-:-:S07]  /*0360*/  DADD R10, R10, R16 ;  /* 0x000000000a0a7229 */ /* 0x010fce0000000010 */
[----:B------:R1:W-:Y:S04]  /*0370*/  STG.E.64 desc[UR8][R6.64+-0x18], R10 ;  /* 0xffffe80a06007986 */ /* 0x0003e8000c101b08 */
[----:B--2---:R-:W2:Y:S04]  /*0380*/  LDG.E.64 R12, desc[UR8][R2.64+-0x10] ;  /* 0xfffff008020c7981 */ /* 0x004ea8000c1e1b00 */
[----:B------:R-:W2:Y:S02]  /*0390*/  LDG.E.64 R16, desc[UR8][R4.64+-0x10] ;  /* 0xfffff00804107981 */ /* 0x000ea4000c1e1b00 */
[----:B--2---:R-:W-:-:S07]  /*03a0*/  DADD R12, R12, R16 ;  /* 0x000000000c0c7229 */ /* 0x004fce0000000010 */
[----:B------:R2:W-:Y:S04]  /*03b0*/  STG.E.64 desc[UR8][R6.64+-0x10], R12 ;  /* 0xfffff00c06007986 */ /* 0x0005e8000c101b08 */
[----:B---3--:R-:W3:Y:S04]  /*03c0*/  LDG.E.64 R14, desc[UR8][R2.64+-0x8] ;  /* 0xfffff808020e7981 */ /* 0x008ee8000c1e1b00 */
        /* <DEDUP_REMOVED lines=31> */
[----:B---3--:R3:W4:Y:S04]  /*05c0*/  LDG.E.64 R14, desc[UR8][R2.64+0x38] ;  /* 0x00003808020e7981 */ /* 0x008728000c1e1b00 */
[----:B------:R-:W4:Y:S01]  /*05d0*/  LDG.E.64 R16, desc[UR8][R4.64+0x38] ;  /* 0x0000380804107981 */ /* 0x000f22000c1e1b00 */
[----:B------:R-:W-:-:S04]  /*05e0*/  UIADD3 UR7, UPT, UPT, UR7, 0x10, URZ ;  /* 0x0000001007077890 */ /* 0x000fc8000fffe0ff */
[----:B------:R-:W-:Y:S01]  /*05f0*/  UISETP.NE.AND UP0, UPT, UR7, URZ, UPT ;  /* 0x000000ff0700728c */ /* 0x000fe2000bf05270 */
[----:B0-----:R-:W-:Y:S02]  /*0600*/  IADD3 R9, P1, PT, R4, 0x80, RZ ;  /* 0x0000008004097810 */ /* 0x001fe40007f3e0ff */
[----:B------:R-:W-:-:S03]  /*0610*/  IADD3 R8, P2, PT, R2, 0x80, RZ ;  /* 0x0000008002087810 */ /* 0x000fc60007f5e0ff */
[----:B-1----:R-:W-:Y:S02]  /*0620*/  IMAD.X R10, RZ, RZ, R5, P1 ;  /* 0x000000ffff0a7224 */ /* 0x002fe400008e0605 */
[----:B---3--:R-:W-:Y:S01]  /*0630*/  IMAD.X R3, RZ, RZ, R3, P2 ;  /* 0x000000ffff037224 */ /* 0x008fe200010e0603 */
[----:B----4-:R-:W-:-:S07]  /*0640*/  DADD R14, R14, R16 ;  /* 0x000000000e0e7229 */ /* 0x010fce0000000010 */
[----:B------:R2:W-:Y:S01]  /*0650*/  STG.E.64 desc[UR8][R6.64+0x38], R14 ;  /* 0x0000380e06007986 */ /* 0x0005e2000c101b08 */
[----:B------:R-:W-:-:S05]  /*0660*/  IADD3 R16, P0, PT, R6, 0x80, RZ ;  /* 0x0000008006107810 */ /* 0x000fca0007f1e0ff */
[----:B------:R-:W-:Y:S01]  /*0670*/  IMAD.X R17, RZ, RZ, R7, P0 ;  /* 0x000000ffff117224 */ /* 0x000fe200000e0607 */
[----:B------:R-:W-:Y:S07]  /*0680*/  BRA.U UP0, `(.L_x_7) ;  /* 0xfffffff900c87547 */ /* 0x000fee000b83ffff */
.L_x_6:
[----:B------:R-:W-:-:S13]  /*0690*/  ISETP.NE.AND P0, PT, RZ, UR6, PT ;  /* 0x00000006ff007c0c */ /* 0x000fda000bf05270 */
[----:B0-----:R-:W-:Y:S05]  /*06a0*/  @!P0 EXIT ;  /* 0x000000000000894d */ /* 0x001fea0003800000 */
[----:B------:R-:W-:Y:S02]  /*06b0*/  UISETP.GE.U32.AND UP0, UPT, UR6, 0x8, UPT ;  /* 0x000000080600788c */ /* 0x000fe4000bf06070 */
[----:B------:R-:W-:-:S07]  /*06c0*/  ULOP3.LUT UR6, UR5, 0x7, URZ, 0xc0, !UPT ;  /* 0x0000000705067892 */ /* 0x000fce000f8ec0ff */
[----:B------:R-:W-:Y:S05]  /*06d0*/  BRA.U !UP0, `(.L_x_8) ;  /* 0x0000000108d07547 */ /* 0x000fea000b800000 */
[----:B--2---:R-:W0:Y:S01]  /*06e0*/  LDC.64 R6, c[0x0][0x380] ;  /* 0x0000e000ff067b82 */ /* 0x004e220000000a00 */
[C---:B------:R-:W-:Y:S01]  /*06f0*/  IADD3 R3, PT, PT, R0.reuse, UR4, RZ ;  /* 0x0000000400037c10 */ /* 0x040fe2000fffe0ff */
[----:B------:R-:W1:Y:S06]  /*0700*/  LDCU.128 UR12, c[0x0][0x380] ;  /* 0x00007000ff0c77ac */ /* 0x000e6c0008000c00 */
[----:B------:R-:W2:Y:S08]  /*0710*/  LDC.64 R8, c[0x0][0x388] ;  /* 0x0000e200ff087b82 */ /* 0x000eb00000000a00 */
[----:B------:R-:W3:Y:S01]  /*0720*/  LDC.64 R12, c[0x0][0x390] ;  /* 0x0000e400ff0c7b82 */ /* 0x000ee20000000a00 */
[----:B------:R-:W-:Y:S01]  /*0730*/  IADD3 R17, P0, PT, R0, UR4, RZ ;  /* 0x0000000400117c10 */ /* 0x000fe2000ff1e0ff */
[----:B------:R-:W4:Y:S01]  /*0740*/  LDCU.64 UR10, c[0x0][0x390] ;  /* 0x00007200ff0a77ac */ /* 0x000f220008000a00 */
[----:B0-----:R-:W-:-:S06]  /*0750*/  IMAD.WIDE.U32 R6, R3, 0x8, R6 ;  /* 0x0000000803067825 */ /* 0x001fcc00078e0006 */
[----:B------:R-:W5:Y:S01]  /*0760*/  LDG.E.64 R6, desc[UR8][R6.64] ;  /* 0x0000000806067981 */ /* 0x000f62000c1e1b00 */
[----:B--2---:R-:W-:-:S06]  /*0770*/  IMAD.WIDE.U32 R8, R3, 0x8, R8 ;  /* 0x0000000803087825 */ /* 0x004fcc00078e0008 */
[----:B------:R-:W5:Y:S01]  /*0780*/  LDG.E.64 R8, desc[UR8][R8.64] ;  /* 0x0000000808087981 */ /* 0x000f62000c1e1b00 */
[----:B------:R-:W-:Y:S02]  /*0790*/  IMAD.X R2, RZ, RZ, RZ, P0 ;  /* 0x000000ffff027224 */ /* 0x000fe400000e06ff */
[----:B------:R-:W-:-:S03]  /*07a0*/  IMAD.SHL.U32 R16, R17, 0x8, RZ ;  /* 0x0000000811107824 */ /* 0x000fc600078e00ff */
[----:B------:R-:W-:Y:S02]  /*07b0*/  SHF.L.U64.HI R17, R17, 0x3, R2 ;  /* 0x0000000311117819 */ /* 0x000fe40000010202 */
[C---:B-1----:R-:W-:Y:S02]  /*07c0*/  IADD3 R4, P0, PT, R16.reuse, UR12, RZ ;  /* 0x0000000c10047c10 */ /* 0x042fe4000ff1e0ff */
[----:B------:R-:W-:Y:S01]  /*07d0*/  IADD3 R2, P1, PT, R16, UR14, RZ ;  /* 0x0000000e10027c10 */ /* 0x000fe2000ff3e0ff */
[----:B---3--:R-:W-:Y:S01]  /*07e0*/  IMAD.WIDE.U32 R12, R3, 0x8, R12 ;  /* 0x00000008030c7825 */ /* 0x008fe200078e000c */
[C---:B------:R-:W-:Y:S02]  /*07f0*/  IADD3.X R5, PT, PT, R17.reuse, UR13, RZ, P0, !PT ;  /* 0x0000000d11057c10 */ /* 0x040fe400087fe4ff */
[----:B------:R-:W-:Y:S01]  /*0800*/  IADD3.X R3, PT, PT, R17, UR15, RZ, P1, !PT ;  /* 0x0000000f11037c10 */ /* 0x000fe20008ffe4ff */
[----:B-----5:R-:W-:-:S07]  /*0810*/  DADD R10, R6, R8 ;  /* 0x00000000060a7229 */ /* 0x020fce0000000008 */
[----:B------:R0:W-:Y:S04]  /*0820*/  STG.E.64 desc[UR8][R12.64], R10 ;  /* 0x0000000a0c007986 */ /* 0x0001e8000c101b08 */
[----:B------:R-:W2:Y:S04]  /*0830*/  LDG.E.64 R8, desc[UR8][R4.64+0x8] ;  /* 0x0000080804087981 */ /* 0x000ea8000c1e1b00 */
[----:B------:R-:W2:Y:S01]  /*0840*/  LDG.E.64 R14, desc[UR8][R2.64+0x8] ;  /* 0x00000808020e7981 */ /* 0x000ea2000c1e1b00 */
[----:B----4-:R-:W-:-:S04]  /*0850*/  IADD3 R6, P0, PT, R16, UR10, RZ ;  /* 0x0000000a10067c10 */ /* 0x010fc8000ff1e0ff */
[----:B------:R-:W-:Y:S01]  /*0860*/  IADD3.X R7, PT, PT, R17, UR11, RZ, P0, !PT ;  /* 0x0000000b11077c10 */ /* 0x000fe200087fe4ff */
[----:B--2---:R-:W-:-:S07]  /*0870*/  DADD R8, R8, R14 ;  /* 0x0000000008087229 */ /* 0x004fce000000000e */
[----:B------:R1:W-:Y:S04]  /*0880*/  STG.E.64 desc[UR8][R6.64+0x8], R8 ;  /* 0x0000080806007986 */ /* 0x0003e8000c101b08 */
[----:B------:R-:W2:Y:S04]  /*0890*/  LDG.E.64 R14, desc[UR8][R4.64+0x10] ;  /* 0x00001008040e7981 */ /* 0x000ea8000c1e1b00 */
[----:B------:R-:W2:Y:S02]  /*08a0*/  LDG.E.64 R16, desc[UR8][R2.64+0x10] ;  /* 0x0000100802107981 */ /* 0x000ea4000c1e1b00 */
[----:B--2---:R-:W-:-:S07]  /*08b0*/  DADD R14, R14, R16 ;  /* 0x000000000e0e7229 */ /* 0x004fce0000000010 */
[----:B------:R2:W-:Y:S04]  /*08c0*/  STG.E.64 desc[UR8][R6.64+0x10], R14 ;  /* 0x0000100e06007986 */ /* 0x0005e8000c101b08 */
[----:B0-----:R-:W3:Y:S04]  /*08d0*/  LDG.E.64 R10, desc[UR8][R4.64+0x18] ;  /* 0x00001808040a7981 */ /* 0x001ee8000c1e1b00 */
[----:B------:R-:W3:Y:S02]  /*08e0*/  LDG.E.64 R12, desc[UR8][R2.64+0x18] ;  /* 0x00001808020c7981 */ /* 0x000ee4000c1e1b00 */
[----:B---3--:R-:W-:-:S07]  /*08f0*/  DADD R10, R10, R12 ;  /* 0x000000000a0a7229 */ /* 0x008fce000000000c */
[----:B------:R0:W-:Y:S04]  /*0900*/  STG.E.64 desc[UR8][R6.64+0x18], R10 ;  /* 0x0000180a06007986 */ /* 0x0001e8000c101b08 */
[----:B------:R-:W3:Y:S04]  /*0910*/  LDG.E.64 R12, desc[UR8][R4.64+0x20] ;  /* 0x00002008040c7981 */ /* 0x000ee8000c1e1b00 */
[----:B------:R-:W3:Y:S02]  /*0920*/  LDG.E.64 R16, desc[UR8][R2.64+0x20] ;  /* 0x0000200802107981 */ /* 0x000ee4000c1e1b00 */
[----:B---3--:R-:W-:-:S07]  /*0930*/  DADD R12, R12, R16 ;  /* 0x000000000c0c7229 */ /* 0x008fce0000000010 */
        /* <DEDUP_REMOVED lines=9> */
[----:B0-----:R-:W2:Y:S04]  /*09d0*/  LDG.E.64 R10, desc[UR8][R4.64+0x38] ;  /* 0x00003808040a7981 */ /* 0x001ea8000c1e1b00 */
[----:B------:R-:W2:Y:S01]  /*09e0*/  LDG.E.64 R16, desc[UR8][R2.64+0x38] ;  /* 0x0000380802107981 */ /* 0x000ea2000c1e1b00 */
[----:B------:R-:W-:Y:S01]  /*09f0*/  UIADD3 UR4, UPT, UPT, UR4, 0x8, URZ ;  /* 0x0000000804047890 */ /* 0x000fe2000fffe0ff */
[----:B--2---:R-:W-:-:S07]  /*0a00*/  DADD R10, R10, R16 ;  /* 0x000000000a0a7229 */ /* 0x004fce0000000010 */
[----:B------:R3:W-:Y:S04]  /*0a10*/  STG.E.64 desc[UR8][R6.64+0x38], R10 ;  /* 0x0000380a06007986 */ /* 0x0007e8000c101b08 */
.L_x_8:
[----:B------:R-:W-:-:S13]  /*0a20*/  ISETP.NE.AND P0, PT, RZ, UR6, PT ;  /* 0x00000006ff007c0c */ /* 0x000fda000bf05270 */
[----:B------:R-:W-:Y:S05]  /*0a30*/  @!P0 EXIT ;  /* 0x000000000000894d */ /* 0x000fea0003800000 */
[----:B------:R-:W-:Y:S02]  /*0a40*/  UISETP.GE.U32.AND UP0, UPT, UR6, 0x4, UPT ;  /* 0x000000040600788c */ /* 0x000fe4000bf06070 */
[----:B------:R-:W-:-:S07]  /*0a50*/  ULOP3.LUT UR5, UR5, 0x3, URZ, 0xc0, !UPT ;  /* 0x0000000305057892 */ /* 0x000fce000f8ec0ff */
[----:B------:R-:W-:Y:S05]  /*0a60*/  BRA.U !UP0, `(.L_x_9) ;  /* 0x0000000108907547 */ /* 0x000fea000b800000 */
[----:B------:R-:W0:Y:S01]  /*0a70*/  LDC.64 R2, c[0x0][0x380] ;  /* 0x0000e000ff027b82 */ /* 0x000e220000000a00 */
[C---:B--23--:R-:W-:Y:S01]  /*0a80*/  VIADD R15, R0.reuse, UR4 ;  /* 0x00000004000f7c36 */ /* 0x04cfe20008000000 */
[----:B------:R-:W1:Y:S06]  /*0a90*/  LDCU.128 UR12, c[0x0][0x380] ;  /* 0x00007000ff0c77ac */ /* 0x000e6c0008000c00 */
[----:B------:R-:W2:Y:S08]  /*0aa0*/  LDC.64 R4, c[0x0][0x388] ;  /* 0x0000e200ff047b82 */ /* 0x000eb00000000a00 */
[----:B------:R-:W3:Y:S01]  /*0ab0*/  LDC.64 R12, c[0x0][0x390] ;  /* 0x0000e400ff0c7b82 */ /* 0x000ee20000000a00 */
[----:B------:R-:W-:Y:S01]  /*0ac0*/  IADD3 R6, P0, PT, R0, UR4, RZ ;  /* 0x0000000400067c10 */ /* 0x000fe2000ff1e0ff */
[----:B------:R-:W4:Y:S01]  /*0ad0*/  LDCU.64 UR6, c[0x0][0x390] ;  /* 0x00007200ff0677ac */ /* 0x000f220008000a00 */
[----:B0-----:R-:W-:-:S05]  /*0ae0*/  IMAD.WIDE.U32 R8, R15, 0x8, R2 ;  /* 0x000000080f087825 */ /* 0x001fca00078e0002 */
[----:B------:R-:W5:Y:S01]  /*0af0*/  LDG.E.64 R2, desc[UR8][R8.64] ;  /* 0x0000000808027981 */ /* 0x000f62000c1e1b00 */
[----:B--2---:R-:W-:-:S05]  /*0b00*/  IMAD.WIDE.U32 R10, R15, 0x8, R4 ;  /* 0x000000080f0a7825 */ /* 0x004fca00078e0004 */
[----:B------:R-:W5:Y:S01]  /*0b10*/  LDG.E.64 R4, desc[UR8][R10.64] ;  /* 0x000000080a047981 */ /* 0x000f62000c1e1b00 */
[----:B------:R-:W-:Y:S01]  /*0b20*/  IMAD.X R7, RZ, RZ, RZ, P0 ;  /* 0x000000ffff077224 */ /* 0x000fe200000e06ff */
[----:B------:R-:W-:-:S04]  /*0b30*/  SHF.L.U32 R16, R6, 0x3, RZ ;  /* 0x0000000306107819 */ /* 0x000fc800000006ff */
[----:B------:R-:W-:Y:S01]  /*0b40*/  SHF.L.U64.HI R17, R6, 0x3, R7 ;  /* 0x0000000306117819 */ /* 0x000fe20000010207 */
[----:B---3--:R-:W-:Y:S01]  /*0b50*/  IMAD.WIDE.U32 R14, R15, 0x8, R12 ;  /* 0x000000080f0e7825 */ /* 0x008fe200078e000c */
[----:B-----5:R-:W-:Y:S01]  /*0b60*/  DADD R6, R2, R4 ;  /* 0x0000000002067229 */ /* 0x020fe20000000004 */
[C---:B-1----:R-:W-:Y:S02]  /*0b70*/  IADD3 R4, P0, PT, R16.reuse, UR12, RZ ;  /* 0x0000000c10047c10 */ /* 0x042fe4000ff1e0ff */
[C---:B------:R-:W-:Y:S02]  /*0b80*/  IADD3 R2, P1, PT, R16.reuse, UR14, RZ ;  /* 0x0000000e10027c10 */ /* 0x040fe4000ff3e0ff */
[C---:B------:R-:W-:Y:S02]  /*0b90*/  IADD3.X R5, PT, PT, R17.reuse, UR13, RZ, P0, !PT ;  /* 0x0000000d11057c10 */ /* 0x040fe400087fe4ff */
[----:B------:R-:W-:Y:S01]  /*0ba0*/  IADD3.X R3, PT, PT, R17, UR15, RZ, P1, !PT ;  /* 0x0000000f11037c10 */ /* 0x000fe20008ffe4ff */
        /* <DEDUP_REMOVED lines=16> */
.L_x_9:
[----:B------:R-:W-:-:S13]  /*0cb0*/  ISETP.NE.AND P0, PT, RZ, UR5, PT ;  /* 0x00000005ff007c0c */ /* 0x000fda000bf05270 */
[----:B------:R-:W-:Y:S05]  /*0cc0*/  @!P0 EXIT ;  /* 0x000000000000894d */ /* 0x000fea0003800000 */
[----:B------:R-:W0:Y:S01]  /*0cd0*/  LDC.64 R4, c[0x0][0x388] ;  /* 0x0000e200ff047b82 */ /* 0x000e220000000a00 */
[----:B-1-3--:R-:W-:Y:S01]  /*0ce0*/  VIADD R9, R0, UR4 ;  /* 0x0000000400097c36 */ /* 0x00afe20008000000 */
[----:B------:R-:W-:-:S06]  /*0cf0*/  UIADD3 UR5, UPT, UPT, -UR5, URZ, URZ ;  /* 0x000000ff05057290 */ /* 0x000fcc000fffe1ff */
[----:B------:R-:W1:Y:S08]  /*0d00*/  LDC.64 R2, c[0x0][0x390] ;  /* 0x0000e400ff027b82 */ /* 0x000e700000000a00 */
[----:B--2---:R-:W2:Y:S01]  /*0d10*/  LDC.64 R6, c[0x0][0x380] ;  /* 0x0000e000ff067b82 */ /* 0x004ea20000000a00 */
[----:B0-----:R-:W-:-:S04]  /*0d20*/  IMAD.WIDE.U32 R4, R9, 0x8, R4 ;  /* 0x0000000809047825 */ /* 0x001fc800078e0004 */
[----:B------:R-:W-:Y:S02]  /*0d30*/  IMAD.MOV.U32 R0, RZ, RZ, R4 ;  /* 0x000000ffff007224 */ /* 0x000fe400078e0004 */
[----:B-1----:R-:W-:-:S04]  /*0d40*/  IMAD.WIDE.U32 R2, R9, 0x8, R2 ;  /* 0x0000000809027825 */ /* 0x002fc800078e0002 */
[----:B------:R-:W-:Y:S02]  /*0d50*/  IMAD.MOV.U32 R8, RZ, RZ, R2 ;  /* 0x000000ffff087224 */ /* 0x000fe400078e0002 */
[----:B------:R-:W-:Y:S02]  /*0d60*/  IMAD.MOV.U32 R11, RZ, RZ, R3 ;  /* 0x000000ffff0b7224 */ /* 0x000fe400078e0003 */
[----:B--2---:R-:W-:Y:S01]  /*0d70*/  IMAD.WIDE.U32 R6, R9, 0x8, R6 ;  /* 0x0000000809067825 */ /* 0x004fe200078e0006 */
[----:B------:R-:W-:-:S07]  /*0d80*/  MOV R9, R5 ;  /* 0x0000000500097202 */ /* 0x000fce0000000f00 */
.L_x_10:
[----:B0-----:R-:W-:Y:S01]  /*0d90*/  IMAD.MOV.U32 R4, RZ, RZ, R0 ;  /* 0x000000ffff047224 */ /* 0x001fe200078e0000 */
[----:B------:R0:W2:Y:S01]  /*0da0*/  LDG.E.64 R2, desc[UR8][R6.64] ;  /* 0x0000000806027981 */ /* 0x0000a2000c1e1b00 */
[----:B------:R-:W-:-:S06]  /*0db0*/  IMAD.MOV.U32 R5, RZ, RZ, R9 ;  /* 0x000000ffff057224 */ /* 0x000fcc00078e0009 */
[----:B------:R-:W2:Y:S01]  /*0dc0*/  LDG.E.64 R4, desc[UR8][R4.64] ;  /* 0x0000000804047981 */ /* 0x000ea2000c1e1b00 */
[----:B------:R-:W-:-:S04]  /*0dd0*/  UIADD3 UR5, UPT, UPT, UR5, 0x1, URZ ;  /* 0x0000000105057890 */ /* 0x000fc8000fffe0ff */
[----:B------:R-:W-:Y:S01]  /*0de0*/  UISETP.NE.AND UP0, UPT, UR5, URZ, UPT ;  /* 0x000000ff0500728c */ /* 0x000fe2000bf05270 */
[----:B------:R-:W-:Y:S02]  /*0df0*/  IADD3 R0, P1, PT, R0, 0x8, RZ ;  /* 0x0000000800007810 */ /* 0x000fe40007f3e0ff */
[----:B0-----:R-:W-:-:S03]  /*0e00*/  IADD3 R6, P2, PT, R6, 0x8, RZ ;  /* 0x0000000806067810 */ /* 0x001fc60007f5e0ff */
[----:B------:R-:W-:Y:S02]  /*0e10*/  IMAD.X R9, RZ, RZ, R9, P1 ;  /* 0x000000ffff097224 */ /* 0x000fe400008e0609 */
[----:B------:R-:W-:Y:S01]  /*0e20*/  IMAD.X R7, RZ, RZ, R7, P2 ;  /* 0x000000ffff077224 */ /* 0x000fe200010e0607 */
[----:B--2---:R-:W-:Y:S01]  /*0e30*/  DADD R2, R2, R4 ;  /* 0x0000000002027229 */ /* 0x004fe20000000004 */
[----:B------:R-:W-:Y:S02]  /*0e40*/  IMAD.MOV.U32 R4, RZ, RZ, R8 ;  /* 0x000000ffff047224 */ /* 0x000fe400078e0008 */
[----:B------:R-:W-:-:S05]  /*0e50*/  IMAD.MOV.U32 R5, RZ, RZ, R11 ;  /* 0x000000ffff057224 */ /* 0x000fca00078e000b */
[----:B------:R0:W-:Y:S01]  /*0e60*/  STG.E.64 desc[UR8][R4.64], R2 ;  /* 0x0000000204007986 */ /* 0x0001e2000c101b08 */
[----:B------:R-:W-:-:S04]  /*0e70*/  IADD3 R8, P0, PT, R8, 0x8, RZ ;  /* 0x0000000808087810 */ /* 0x000fc80007f1e0ff */
[----:B------:R-:W-:Y:S01]  /*0e80*/  IADD3.X R11, PT, PT, RZ, R11, RZ, P0, !PT ;  /* 0x0000000bff0b7210 */ /* 0x000fe200007fe4ff */
[----:B------:R-:W-:Y:S08]  /*0e90*/  BRA.U UP0, `(.L_x_10) ;  /* 0xfffffffd00bc7547 */ /* 0x000ff0000b83ffff */
[----:B------:R-:W-:Y:S05]  /*0ea0*/  EXIT ;  /* 0x000000000000794d */ /* 0x000fea0003800000 */
.L_x_11:
        /* <DEDUP_REMOVED lines=13> */
.L_x_14:


//--------------------- .text._Z22addOneElementPerThreadPdS_S_i --------------------------
	.section	.text._Z22addOneElementPerThreadPdS_S_i,"ax",@progbits
	.align	128
        .global         _Z22addOneElementPerThreadPdS_S_i
        .type           _Z22addOneElementPerThreadPdS_S_i,@function
        .size           _Z22addOneElementPerThreadPdS_S_i,(.L_x_15 - _Z22addOneElementPerThreadPdS_S_i)
        .other          _Z22addOneElementPerThreadPdS_S_i,@"STO_CUDA_ENTRY STV_DEFAULT"
_Z22addOneElementPerThreadPdS_S_i:
.text._Z22addOneElementPerThreadPdS_S_i:
[----:B------:R-:W-:Y:S01]  /*0000*/  LDC R1, c[0x0][0x37c] ;  /* 0x0000df00ff017b82 */ /* 0x000fe20000000800 */
[----:B------:R-:W0:Y:S07]  /*0010*/  S2R R3, SR_TID.X ;  /* 0x0000000000037919 */ /* 0x000e2e0000002100 */
[----:B------:R-:W0:Y:S01]  /*0020*/  S2UR UR4, SR_CTAID.X ;  /* 0x00000000000479c3 */ /* 0x000e220000002500 */
[----:B------:R-:W1:Y:S01]  /*0030*/  LDCU UR6, c[0x0][0x398] ;  /* 0x00007300ff0677ac */ /* 0x000e620008000800 */
[----:B------:R-:W2:Y:S06]  /*0040*/  S2R R5, SR_TID.Y ;  /* 0x0000000000057919 */ /* 0x000eac0000002200 */
[----:B------:R-:W0:Y:S08]  /*0050*/  LDC R0, c[0x0][0x360] ;  /* 0x0000d800ff007b82 */ /* 0x000e300000000800 */
[----:B------:R-:W2:Y:S08]  /*0060*/  S2UR UR5, SR_CTAID.Y ;  /* 0x00000000000579c3 */ /* 0x000eb00000002600 */
[----:B------:R-:W2:Y:S01]  /*0070*/  LDC R2, c[0x0][0x364] ;  /* 0x0000d900ff027b82 */ /* 0x000ea20000000800 */
[----:B0-----:R-:W-:-:S02]  /*0080*/  IMAD R0, R0, UR4, R3 ;  /* 0x0000000400007c24 */ /* 0x001fc4000f8e0203 */
[----:B--2---:R-:W-:-:S04]  /*0090*/  IMAD R3, R2, UR5, R5 ;  /* 0x0000000502037c24 */ /* 0x004fc8000f8e0205 */
[----:B-1----:R-:W-:Y:S01]  /*00a0*/  IMAD R11, R3, UR6, R0 ;  /* 0x00000006030b7c24 */ /* 0x002fe2000f8e0200 */
[----:B------:R-:W-:-:S04]  /*00b0*/  VIMNMX R2, PT, PT, R0, R3, !PT ;  /* 0x0000000300027248 */ /* 0x000fc80007fe0100 */
[----:B------:R-:W-:-:S13]  /*00c0*/  ISETP.GE.AND P0, PT, R2, UR6, PT ;  /* 0x0000000602007c0c */ /* 0x000fda000bf06270 */
[----:B------:R-:W-:Y:S05]  /*00d0*/  @P0 EXIT ;  /* 0x000000000000094d */ /* 0x000fea0003800000 */
[----:B------:R-:W0:Y:S01]  /*00e0*/  LDC.64 R2, c[0x0][0x380] ;  /* 0x0000e000ff027b82 */ /* 0x000e220000000a00 */
[----:B------:R-:W1:Y:S07]  /*00f0*/  LDCU.64 UR4, c[0x0][0x358] ;  /* 0x00006b00ff0477ac */ /* 0x000e6e0008000a00 */
[----:B------:R-:W2:Y:S08]  /*0100*/  LDC.64 R4, c[0x0][0x388] ;  /* 0x0000e200ff047b82 */ /* 0x000eb00000000a00 */
[----:B------:R-:W3:Y:S01]  /*0110*/  LDC.64 R8, c[0x0][0x390] ;  /* 0x0000e400ff087b82 */ /* 0x000ee20000000a00 */
[----:B0-----:R-:W-:-:S06]  /*0120*/  IMAD.WIDE R2, R11, 0x8, R2 ;  /* 0x000000080b027825 */ /* 0x001fcc00078e0202 */
[----:B-1----:R-:W4:Y:S01]  /*0130*/  LDG.E.64 R2, desc[UR4][R2.64] ;  /* 0x0000000402027981 */ /* 0x002f22000c1e1b00 */
[----:B--2---:R-:W-:-:S06]  /*0140*/  IMAD.WIDE R4, R11, 0x8, R4 ;  /* 0x000000080b047825 */ /* 0x004fcc00078e0204 */
[----:B------:R-:W4:Y:S01]  /*0150*/  LDG.E.64 R4, desc[UR4][R4.64] ;  /* 0x0000000404047981 */ /* 0x000f22000c1e1b00 */
[----:B---3--:R-:W-:Y:S01]  /*0160*/  IMAD.WIDE R8, R11, 0x8, R8 ;  /* 0x000000080b087825 */ /* 0x008fe200078e0208 */
[----:B----4-:R-:W-:-:S07]  /*0170*/  DADD R6, R2, R4 ;  /* 0x0000000002067229 */ /* 0x010fce0000000004 */
[----:B------:R-:W-:Y:S01]  /*0180*/  STG.E.64 desc[UR4][R8.64], R6 ;  /* 0x0000000608007986 */ /* 0x000fe2000c101b04 */
[----:B------:R-:W-:Y:S05]  /*0190*/  EXIT ;  /* 0x000000000000794d */ /* 0x000fea0003800000 */
.L_x_12:
        /* <DEDUP_REMOVED lines=14> */
.L_x_15:


//--------------------- .nv.shared.reserved.0     --------------------------
	.section	.nv.shared.reserved.0,"aw",@nobits
	.weak		__nv_reservedSMEM_offset_0_alias
	.size		__nv_reservedSMEM_offset_0_alias, 0, 64
	.other		__nv_reservedSMEM_offset_0_alias,@"STO_CUDA_RESERVED_SHARED STV_DEFAULT"
__nv_reservedSMEM_offset_0_alias:
	.zero		0
	.zero		64


//--------------------- .nv.constant0._Z21addOneColumnPerThreadPdS_S_i --------------------------
	.section	.nv.constant0._Z21addOneColumnPerThreadPdS_S_i,"a",@progbits
	.sectionflags	@""
	.align	4
.nv.constant0._Z21addOneColumnPerThreadPdS_S_i:
	.zero		924


//--------------------- .nv.constant0._Z18addOneRowPerThreadPdS_S_i --------------------------
	.section	.nv.constant0._Z18addOneRowPerThreadPdS_S_i,"a",@progbits
	.sectionflags	@""
	.align	4
.nv.constant0._Z18addOneRowPerThreadPdS_S_i:
	.zero		924


//--------------------- .nv.constant0._Z22addOneElementPerThreadPdS_S_i --------------------------
	.section	.nv.constant0._Z22addOneElementPerThreadPdS_S_i,"a",@progbits
	.sectionflags	@""
	.align	4
.nv.constant0._Z22addOneElementPerThreadPdS_S_i:
	.zero		924


//--------------------- SYMBOLS --------------------------

	.type		.nv.reservedSmem.offset0,@object
	.size		.nv.reservedSmem.offset0,0x4
